//
// Generated by NVIDIA NVVM Compiler
//
// Compiler Build ID: CL-36424714
// Cuda compilation tools, release 13.0, V13.0.88
// Based on NVVM 20.0.0
//

.version 9.0
.target sm_100
.address_size 64

	// .globl	_Z22ReconstructFreeSurfacePfS_S_S_iiff

.visible .entry _Z22ReconstructFreeSurfacePfS_S_S_iiff(
	.param .u64 .ptr .align 1 _Z22ReconstructFreeSurfacePfS_S_S_iiff_param_0,
	.param .u64 .ptr .align 1 _Z22ReconstructFreeSurfacePfS_S_S_iiff_param_1,
	.param .u64 .ptr .align 1 _Z22ReconstructFreeSurfacePfS_S_S_iiff_param_2,
	.param .u64 .ptr .align 1 _Z22ReconstructFreeSurfacePfS_S_S_iiff_param_3,
	.param .u32 _Z22ReconstructFreeSurfacePfS_S_S_iiff_param_4,
	.param .u32 _Z22ReconstructFreeSurfacePfS_S_S_iiff_param_5,
	.param .f32 _Z22ReconstructFreeSurfacePfS_S_S_iiff_param_6,
	.param .f32 _Z22ReconstructFreeSurfacePfS_S_S_iiff_param_7
)
{
	.reg .pred 	%p<48>;
	.reg .b32 	%r<76>;
	.reg .b32 	%f<512>;
	.reg .b64 	%rd<30>;

	ld.param.u64 	%rd9, [_Z22ReconstructFreeSurfacePfS_S_S_iiff_param_0];
	ld.param.u64 	%rd10, [_Z22ReconstructFreeSurfacePfS_S_S_iiff_param_1];
	ld.param.u64 	%rd7, [_Z22ReconstructFreeSurfacePfS_S_S_iiff_param_2];
	ld.param.u64 	%rd8, [_Z22ReconstructFreeSurfacePfS_S_S_iiff_param_3];
	ld.param.u32 	%r7, [_Z22ReconstructFreeSurfacePfS_S_S_iiff_param_4];
	ld.param.u32 	%r8, [_Z22ReconstructFreeSurfacePfS_S_S_iiff_param_5];
	ld.param.f32 	%f27, [_Z22ReconstructFreeSurfacePfS_S_S_iiff_param_6];
	ld.param.f32 	%f28, [_Z22ReconstructFreeSurfacePfS_S_S_iiff_param_7];
	cvta.to.global.u64 	%rd1, %rd8;
	cvta.to.global.u64 	%rd2, %rd9;
	cvta.to.global.u64 	%rd11, %rd7;
	cvta.to.global.u64 	%rd12, %rd10;
	mov.u32 	%r9, %ctaid.y;
	mov.u32 	%r10, %ntid.y;
	mov.u32 	%r11, %tid.y;
	mad.lo.s32 	%r1, %r9, %r10, %r11;
	mov.u32 	%r12, %ctaid.x;
	mov.u32 	%r13, %ntid.x;
	mov.u32 	%r14, %tid.x;
	mad.lo.s32 	%r2, %r12, %r13, %r14;
	add.s32 	%r3, %r1, 1;
	mul.lo.s32 	%r4, %r8, %r1;
	add.s32 	%r15, %r4, %r8;
	add.s32 	%r16, %r15, %r3;
	shl.b32 	%r17, %r16, 1;
	shl.b32 	%r18, %r2, 1;
	add.s32 	%r19, %r17, %r18;
	add.s32 	%r20, %r4, %r1;
	shl.b32 	%r21, %r20, 1;
	add.s32 	%r22, %r21, %r18;
	add.s32 	%r23, %r4, %r2;
	mul.lo.s32 	%r5, %r23, 12;
	setp.ge.s32 	%p1, %r1, %r7;
	setp.ge.s32 	%p2, %r2, %r8;
	mul.wide.s32 	%rd13, %r5, 4;
	add.s64 	%rd3, %rd11, %rd13;
	mul.wide.s32 	%rd14, %r19, 4;
	add.s64 	%rd4, %rd12, %rd14;
	mul.wide.s32 	%rd15, %r22, 4;
	add.s64 	%rd5, %rd12, %rd15;
	or.pred  	%p3, %p1, %p2;
	@%p3 bra 	$L__BB0_2;
	add.s64 	%rd17, %rd1, %rd13;
	mov.b32 	%r24, 0;
	st.global.u32 	[%rd17], %r24;
	st.global.u32 	[%rd17+4], %r24;
	st.global.u32 	[%rd3+4], %r24;
	st.global.u32 	[%rd17+8], %r24;
	st.global.u32 	[%rd3+8], %r24;
	st.global.u32 	[%rd17+12], %r24;
	st.global.u32 	[%rd17+16], %r24;
	st.global.u32 	[%rd3+16], %r24;
	st.global.u32 	[%rd17+20], %r24;
	st.global.u32 	[%rd3+20], %r24;
	st.global.u32 	[%rd17+24], %r24;
	st.global.u32 	[%rd17+28], %r24;
	st.global.u32 	[%rd3+28], %r24;
	st.global.u32 	[%rd17+32], %r24;
	st.global.u32 	[%rd3+32], %r24;
	st.global.u32 	[%rd17+36], %r24;
	st.global.u32 	[%rd17+40], %r24;
	st.global.u32 	[%rd3+40], %r24;
	st.global.u32 	[%rd17+44], %r24;
	st.global.u32 	[%rd3+44], %r24;
	ld.global.f32 	%f29, [%rd4];
	st.global.f32 	[%rd3], %f29;
	ld.global.f32 	%f30, [%rd5];
	st.global.f32 	[%rd3+12], %f30;
	ld.global.f32 	%f31, [%rd5+12];
	st.global.f32 	[%rd3+24], %f31;
	ld.global.f32 	%f32, [%rd5+4];
	st.global.f32 	[%rd3+36], %f32;
$L__BB0_2:
	setp.lt.s32 	%p4, %r2, 1;
	setp.eq.s32 	%p5, %r1, 0;
	or.pred  	%p6, %p4, %p5;
	add.s32 	%r25, %r8, -1;
	setp.ge.s32 	%p7, %r2, %r25;
	or.pred  	%p8, %p6, %p7;
	add.s32 	%r26, %r7, -1;
	setp.ge.s32 	%p9, %r1, %r26;
	or.pred  	%p10, %p8, %p9;
	@%p10 bra 	$L__BB0_13;
	mul.lo.s32 	%r6, %r2, 3;
	mad.lo.s32 	%r27, %r4, 3, %r6;
	mul.wide.s32 	%rd18, %r27, 4;
	add.s64 	%rd6, %rd2, %rd18;
	ld.global.f32 	%f1, [%rd6];
	ld.global.f32 	%f2, [%rd5+4];
	ld.global.f32 	%f3, [%rd5+12];
	add.f32 	%f33, %f2, %f3;
	mul.f32 	%f34, %f33, 0f3F000000;
	setp.leu.f32 	%p11, %f1, %f34;
	@%p11 bra 	$L__BB0_13;
	min.f32 	%f35, %f27, %f28;
	max.f32 	%f4, %f35, 0f3F800000;
	mul.lo.s32 	%r28, %r3, 3;
	mad.lo.s32 	%r29, %r28, %r8, %r6;
	add.s32 	%r30, %r28, -6;
	mad.lo.s32 	%r31, %r30, %r8, %r6;
	mul.f32 	%f36, %f27, 0f3F000000;
	add.f32 	%f37, %f27, %f27;
	mul.f32 	%f38, %f28, 0f3F000000;
	add.f32 	%f39, %f28, %f28;
	mul.wide.s32 	%rd19, %r29, 4;
	add.s64 	%rd20, %rd2, %rd19;
	ld.global.f32 	%f40, [%rd20];
	sub.f32 	%f41, %f40, %f1;
	div.rn.f32 	%f42, %f41, %f28;
	mul.wide.s32 	%rd21, %r31, 4;
	add.s64 	%rd22, %rd2, %rd21;
	ld.global.f32 	%f43, [%rd22];
	sub.f32 	%f44, %f40, %f43;
	div.rn.f32 	%f45, %f44, %f39;
	sub.f32 	%f46, %f1, %f43;
	div.rn.f32 	%f47, %f46, %f28;
	mul.f32 	%f48, %f42, 0f3FA66666;
	mul.f32 	%f49, %f47, 0f3FA66666;
	abs.f32 	%f50, %f48;
	abs.f32 	%f51, %f45;
	min.f32 	%f52, %f50, %f51;
	mov.f32 	%f53, 0f3F800000;
	copysign.f32 	%f54, %f48, %f53;
	copysign.f32 	%f55, %f45, %f53;
	add.f32 	%f56, %f54, %f55;
	mul.f32 	%f57, %f52, %f56;
	mul.f32 	%f58, %f57, 0f3F000000;
	abs.f32 	%f59, %f58;
	abs.f32 	%f60, %f49;
	min.f32 	%f61, %f59, %f60;
	copysign.f32 	%f62, %f58, %f53;
	copysign.f32 	%f63, %f49, %f53;
	add.f32 	%f64, %f63, %f62;
	mul.f32 	%f65, %f61, %f64;
	mul.f32 	%f66, %f65, 0f3F000000;
	mul.f32 	%f67, %f38, %f66;
	add.f32 	%f509, %f1, %f67;
	sub.f32 	%f508, %f1, %f67;
	ld.global.f32 	%f68, [%rd6+12];
	sub.f32 	%f69, %f68, %f1;
	div.rn.f32 	%f70, %f69, %f27;
	ld.global.f32 	%f71, [%rd6+-12];
	sub.f32 	%f72, %f68, %f71;
	div.rn.f32 	%f73, %f72, %f37;
	sub.f32 	%f74, %f1, %f71;
	div.rn.f32 	%f75, %f74, %f27;
	mul.f32 	%f76, %f70, 0f3FA66666;
	mul.f32 	%f77, %f75, 0f3FA66666;
	abs.f32 	%f78, %f76;
	abs.f32 	%f79, %f73;
	min.f32 	%f80, %f78, %f79;
	copysign.f32 	%f81, %f76, %f53;
	copysign.f32 	%f82, %f73, %f53;
	add.f32 	%f83, %f81, %f82;
	mul.f32 	%f84, %f80, %f83;
	mul.f32 	%f85, %f84, 0f3F000000;
	abs.f32 	%f86, %f85;
	abs.f32 	%f87, %f77;
	min.f32 	%f88, %f86, %f87;
	copysign.f32 	%f89, %f85, %f53;
	copysign.f32 	%f90, %f77, %f53;
	add.f32 	%f91, %f90, %f89;
	mul.f32 	%f92, %f88, %f91;
	mul.f32 	%f93, %f92, 0f3F000000;
	mul.f32 	%f94, %f36, %f93;
	add.f32 	%f511, %f1, %f94;
	sub.f32 	%f510, %f1, %f94;
	ld.global.f32 	%f95, [%rd20+4];
	ld.global.f32 	%f96, [%rd6+4];
	sub.f32 	%f97, %f95, %f96;
	div.rn.f32 	%f98, %f97, %f28;
	ld.global.f32 	%f99, [%rd22+4];
	sub.f32 	%f100, %f95, %f99;
	div.rn.f32 	%f101, %f100, %f39;
	sub.f32 	%f102, %f96, %f99;
	div.rn.f32 	%f103, %f102, %f28;
	mul.f32 	%f104, %f98, 0f3FA66666;
	mul.f32 	%f105, %f103, 0f3FA66666;
	abs.f32 	%f106, %f104;
	abs.f32 	%f107, %f101;
	min.f32 	%f108, %f106, %f107;
	copysign.f32 	%f109, %f104, %f53;
	copysign.f32 	%f110, %f101, %f53;
	add.f32 	%f111, %f109, %f110;
	mul.f32 	%f112, %f108, %f111;
	mul.f32 	%f113, %f112, 0f3F000000;
	abs.f32 	%f114, %f113;
	abs.f32 	%f115, %f105;
	min.f32 	%f116, %f114, %f115;
	copysign.f32 	%f117, %f113, %f53;
	copysign.f32 	%f118, %f105, %f53;
	add.f32 	%f119, %f118, %f117;
	mul.f32 	%f120, %f116, %f119;
	mul.f32 	%f121, %f120, 0f3F000000;
	mul.f32 	%f122, %f38, %f121;
	add.f32 	%f9, %f96, %f122;
	sub.f32 	%f10, %f96, %f122;
	ld.global.f32 	%f123, [%rd6+16];
	sub.f32 	%f124, %f123, %f96;
	div.rn.f32 	%f125, %f124, %f27;
	ld.global.f32 	%f126, [%rd6+-8];
	sub.f32 	%f127, %f123, %f126;
	div.rn.f32 	%f128, %f127, %f37;
	sub.f32 	%f129, %f96, %f126;
	div.rn.f32 	%f130, %f129, %f27;
	mul.f32 	%f131, %f125, 0f3FA66666;
	mul.f32 	%f132, %f130, 0f3FA66666;
	abs.f32 	%f133, %f131;
	abs.f32 	%f134, %f128;
	min.f32 	%f135, %f133, %f134;
	copysign.f32 	%f136, %f131, %f53;
	copysign.f32 	%f137, %f128, %f53;
	add.f32 	%f138, %f136, %f137;
	mul.f32 	%f139, %f135, %f138;
	mul.f32 	%f140, %f139, 0f3F000000;
	abs.f32 	%f141, %f140;
	abs.f32 	%f142, %f132;
	min.f32 	%f143, %f141, %f142;
	copysign.f32 	%f144, %f140, %f53;
	copysign.f32 	%f145, %f132, %f53;
	add.f32 	%f146, %f145, %f144;
	mul.f32 	%f147, %f143, %f146;
	mul.f32 	%f148, %f147, 0f3F000000;
	mul.f32 	%f149, %f36, %f148;
	add.f32 	%f11, %f96, %f149;
	sub.f32 	%f12, %f96, %f149;
	ld.global.f32 	%f150, [%rd20+8];
	ld.global.f32 	%f151, [%rd6+8];
	sub.f32 	%f152, %f150, %f151;
	div.rn.f32 	%f153, %f152, %f28;
	ld.global.f32 	%f154, [%rd22+8];
	sub.f32 	%f155, %f150, %f154;
	div.rn.f32 	%f156, %f155, %f39;
	sub.f32 	%f157, %f151, %f154;
	div.rn.f32 	%f158, %f157, %f28;
	mul.f32 	%f159, %f153, 0f3FA66666;
	mul.f32 	%f160, %f158, 0f3FA66666;
	abs.f32 	%f161, %f159;
	abs.f32 	%f162, %f156;
	min.f32 	%f163, %f161, %f162;
	copysign.f32 	%f164, %f159, %f53;
	copysign.f32 	%f165, %f156, %f53;
	add.f32 	%f166, %f164, %f165;
	mul.f32 	%f167, %f163, %f166;
	mul.f32 	%f168, %f167, 0f3F000000;
	abs.f32 	%f169, %f168;
	abs.f32 	%f170, %f160;
	min.f32 	%f171, %f169, %f170;
	copysign.f32 	%f172, %f168, %f53;
	copysign.f32 	%f173, %f160, %f53;
	add.f32 	%f174, %f173, %f172;
	mul.f32 	%f175, %f171, %f174;
	mul.f32 	%f176, %f175, 0f3F000000;
	mul.f32 	%f177, %f38, %f176;
	add.f32 	%f13, %f151, %f177;
	sub.f32 	%f14, %f151, %f177;
	ld.global.f32 	%f178, [%rd6+20];
	sub.f32 	%f179, %f178, %f151;
	div.rn.f32 	%f180, %f179, %f27;
	ld.global.f32 	%f181, [%rd6+-4];
	sub.f32 	%f182, %f178, %f181;
	div.rn.f32 	%f183, %f182, %f37;
	sub.f32 	%f184, %f151, %f181;
	div.rn.f32 	%f185, %f184, %f27;
	mul.f32 	%f186, %f180, 0f3FA66666;
	mul.f32 	%f187, %f185, 0f3FA66666;
	abs.f32 	%f188, %f186;
	abs.f32 	%f189, %f183;
	min.f32 	%f190, %f188, %f189;
	copysign.f32 	%f191, %f186, %f53;
	copysign.f32 	%f192, %f183, %f53;
	add.f32 	%f193, %f191, %f192;
	mul.f32 	%f194, %f190, %f193;
	mul.f32 	%f195, %f194, 0f3F000000;
	abs.f32 	%f196, %f195;
	abs.f32 	%f197, %f187;
	min.f32 	%f198, %f196, %f197;
	copysign.f32 	%f199, %f195, %f53;
	copysign.f32 	%f200, %f187, %f53;
	add.f32 	%f201, %f200, %f199;
	mul.f32 	%f202, %f198, %f201;
	mul.f32 	%f203, %f202, 0f3F000000;
	mul.f32 	%f204, %f36, %f203;
	add.f32 	%f15, %f151, %f204;
	sub.f32 	%f16, %f151, %f204;
	ld.global.f32 	%f17, [%rd4];
	setp.geu.f32 	%p12, %f509, %f17;
	@%p12 bra 	$L__BB0_6;
	add.f32 	%f206, %f1, %f1;
	sub.f32 	%f508, %f206, %f17;
	mov.f32 	%f509, %f17;
	bra.uni 	$L__BB0_8;
$L__BB0_6:
	ld.global.f32 	%f19, [%rd5];
	setp.geu.f32 	%p13, %f508, %f19;
	@%p13 bra 	$L__BB0_8;
	add.f32 	%f205, %f1, %f1;
	sub.f32 	%f509, %f205, %f19;
	mov.f32 	%f508, %f19;
$L__BB0_8:
	setp.geu.f32 	%p14, %f511, %f3;
	@%p14 bra 	$L__BB0_10;
	add.f32 	%f208, %f1, %f1;
	sub.f32 	%f510, %f208, %f3;
	mov.f32 	%f511, %f3;
	bra.uni 	$L__BB0_12;
$L__BB0_10:
	setp.geu.f32 	%p15, %f510, %f2;
	@%p15 bra 	$L__BB0_12;
	add.f32 	%f207, %f1, %f1;
	sub.f32 	%f511, %f207, %f2;
	mov.f32 	%f510, %f2;
$L__BB0_12:
	ld.param.u64 	%rd29, [_Z22ReconstructFreeSurfacePfS_S_S_iiff_param_3];
	ld.param.u64 	%rd28, [_Z22ReconstructFreeSurfacePfS_S_S_iiff_param_2];
	mul.f32 	%f209, %f4, 0f3C23D70A;
	sub.f32 	%f210, %f509, %f17;
	ld.global.f32 	%f211, [%rd5];
	sub.f32 	%f212, %f508, %f211;
	sub.f32 	%f213, %f511, %f3;
	sub.f32 	%f214, %f510, %f2;
	mul.f32 	%f215, %f210, 0f3FB504F3;
	abs.f32 	%f216, %f210;
	setp.lt.f32 	%p16, %f216, 0f00800000;
	mul.f32 	%f218, %f216, 0f4B800000;
	selp.f32 	%f219, %f218, %f216, %p16;
	selp.f32 	%f220, 0fC1C00000, 0f00000000, %p16;
	mov.b32 	%r32, %f219;
	add.s32 	%r33, %r32, -1060439283;
	and.b32  	%r34, %r33, -8388608;
	sub.s32 	%r35, %r32, %r34;
	mov.b32 	%f221, %r35;
	cvt.rn.f32.s32 	%f222, %r34;
	fma.rn.f32 	%f223, %f222, 0f34000000, %f220;
	add.f32 	%f224, %f221, 0fBF800000;
	add.f32 	%f225, %f221, 0f3F800000;
	rcp.approx.ftz.f32 	%f226, %f225;
	add.f32 	%f227, %f224, %f224;
	mul.f32 	%f228, %f227, %f226;
	mul.f32 	%f229, %f228, %f228;
	sub.f32 	%f230, %f224, %f228;
	add.f32 	%f231, %f230, %f230;
	neg.f32 	%f232, %f228;
	fma.rn.f32 	%f233, %f232, %f224, %f231;
	mul.rn.f32 	%f234, %f226, %f233;
	fma.rn.f32 	%f235, %f229, 0f3A2C32E4, 0f3B52E7DB;
	fma.rn.f32 	%f236, %f235, %f229, 0f3C93BB73;
	fma.rn.f32 	%f237, %f236, %f229, 0f3DF6384F;
	mul.rn.f32 	%f238, %f237, %f229;
	fma.rn.f32 	%f239, %f228, 0f3FB8AA3B, %f223;
	sub.f32 	%f240, %f223, %f239;
	fma.rn.f32 	%f241, %f228, 0f3FB8AA3B, %f240;
	fma.rn.f32 	%f242, %f234, 0f3FB8AA3B, %f241;
	fma.rn.f32 	%f243, %f228, 0f32A55E34, %f242;
	mul.f32 	%f244, %f238, 0f40400000;
	fma.rn.f32 	%f245, %f244, %f234, %f243;
	fma.rn.f32 	%f246, %f238, %f228, %f245;
	add.rn.f32 	%f247, %f239, %f246;
	neg.f32 	%f248, %f239;
	add.rn.f32 	%f249, %f247, %f248;
	neg.f32 	%f250, %f249;
	add.rn.f32 	%f251, %f246, %f250;
	mov.f32 	%f252, 0f40800000;
	mul.rn.f32 	%f253, %f247, %f252;
	neg.f32 	%f254, %f253;
	fma.rn.f32 	%f255, %f247, 0f40800000, %f254;
	fma.rn.f32 	%f256, %f251, 0f40800000, %f255;
	cvt.rni.f32.f32 	%f257, %f253;
	sub.f32 	%f258, %f253, %f257;
	add.f32 	%f259, %f258, %f256;
	fma.rn.f32 	%f260, %f259, 0f391FCB8E, 0f3AAF85ED;
	fma.rn.f32 	%f261, %f260, %f259, 0f3C1D9856;
	fma.rn.f32 	%f262, %f261, %f259, 0f3D6357BB;
	fma.rn.f32 	%f263, %f262, %f259, 0f3E75FDEC;
	fma.rn.f32 	%f264, %f263, %f259, 0f3F317218;
	fma.rn.f32 	%f265, %f264, %f259, 0f3F800000;
	cvt.rzi.s32.f32 	%r36, %f257;
	setp.gt.f32 	%p17, %f257, 0f00000000;
	selp.b32 	%r37, 0, -2097152000, %p17;
	add.s32 	%r38, %r37, 2130706432;
	mov.b32 	%f266, %r38;
	mul.f32 	%f267, %f265, %f266;
	shl.b32 	%r39, %r36, 23;
	sub.s32 	%r40, %r39, %r37;
	mov.b32 	%f268, %r40;
	mul.f32 	%f269, %f267, %f268;
	abs.f32 	%f270, %f253;
	setp.gt.f32 	%p18, %f270, 0f43180000;
	setp.lt.f32 	%p19, %f253, 0f00000000;
	selp.f32 	%f271, 0f00000000, 0f7F800000, %p19;
	selp.f32 	%f272, %f271, %f269, %p18;
	setp.eq.f32 	%p20, %f210, 0f3F800000;
	setp.nan.f32 	%p21, %f216, %f216;
	setp.eq.f32 	%p22, %f210, 0f00000000;
	setp.eq.f32 	%p23, %f216, 0f7F800000;
	add.f32 	%f273, %f210, %f210;
	mov.b32 	%r41, %f273;
	and.b32  	%r42, %r41, 2147483647;
	mov.b32 	%f274, %r42;
	add.rn.f32 	%f275, %f210, %f252;
	mul.f32 	%f276, %f212, 0f3FB504F3;
	abs.f32 	%f277, %f212;
	setp.lt.f32 	%p24, %f277, 0f00800000;
	mul.f32 	%f279, %f277, 0f4B800000;
	selp.f32 	%f280, %f279, %f277, %p24;
	selp.f32 	%f281, 0fC1C00000, 0f00000000, %p24;
	mov.b32 	%r43, %f280;
	add.s32 	%r44, %r43, -1060439283;
	and.b32  	%r45, %r44, -8388608;
	sub.s32 	%r46, %r43, %r45;
	mov.b32 	%f282, %r46;
	cvt.rn.f32.s32 	%f283, %r45;
	fma.rn.f32 	%f284, %f283, 0f34000000, %f281;
	add.f32 	%f285, %f282, 0fBF800000;
	add.f32 	%f286, %f282, 0f3F800000;
	rcp.approx.ftz.f32 	%f287, %f286;
	add.f32 	%f288, %f285, %f285;
	mul.f32 	%f289, %f288, %f287;
	mul.f32 	%f290, %f289, %f289;
	sub.f32 	%f291, %f285, %f289;
	add.f32 	%f292, %f291, %f291;
	neg.f32 	%f293, %f289;
	fma.rn.f32 	%f294, %f293, %f285, %f292;
	mul.rn.f32 	%f295, %f287, %f294;
	fma.rn.f32 	%f296, %f290, 0f3A2C32E4, 0f3B52E7DB;
	fma.rn.f32 	%f297, %f296, %f290, 0f3C93BB73;
	fma.rn.f32 	%f298, %f297, %f290, 0f3DF6384F;
	mul.rn.f32 	%f299, %f298, %f290;
	fma.rn.f32 	%f300, %f289, 0f3FB8AA3B, %f284;
	sub.f32 	%f301, %f284, %f300;
	fma.rn.f32 	%f302, %f289, 0f3FB8AA3B, %f301;
	fma.rn.f32 	%f303, %f295, 0f3FB8AA3B, %f302;
	fma.rn.f32 	%f304, %f289, 0f32A55E34, %f303;
	mul.f32 	%f305, %f299, 0f40400000;
	fma.rn.f32 	%f306, %f305, %f295, %f304;
	fma.rn.f32 	%f307, %f299, %f289, %f306;
	add.rn.f32 	%f308, %f300, %f307;
	neg.f32 	%f309, %f300;
	add.rn.f32 	%f310, %f308, %f309;
	neg.f32 	%f311, %f310;
	add.rn.f32 	%f312, %f307, %f311;
	mul.rn.f32 	%f313, %f308, %f252;
	neg.f32 	%f314, %f313;
	fma.rn.f32 	%f315, %f308, 0f40800000, %f314;
	fma.rn.f32 	%f316, %f312, 0f40800000, %f315;
	cvt.rni.f32.f32 	%f317, %f313;
	sub.f32 	%f318, %f313, %f317;
	add.f32 	%f319, %f318, %f316;
	fma.rn.f32 	%f320, %f319, 0f391FCB8E, 0f3AAF85ED;
	fma.rn.f32 	%f321, %f320, %f319, 0f3C1D9856;
	fma.rn.f32 	%f322, %f321, %f319, 0f3D6357BB;
	fma.rn.f32 	%f323, %f322, %f319, 0f3E75FDEC;
	fma.rn.f32 	%f324, %f323, %f319, 0f3F317218;
	fma.rn.f32 	%f325, %f324, %f319, 0f3F800000;
	cvt.rzi.s32.f32 	%r47, %f317;
	setp.gt.f32 	%p25, %f317, 0f00000000;
	selp.b32 	%r48, 0, -2097152000, %p25;
	add.s32 	%r49, %r48, 2130706432;
	mov.b32 	%f326, %r49;
	mul.f32 	%f327, %f325, %f326;
	shl.b32 	%r50, %r47, 23;
	sub.s32 	%r51, %r50, %r48;
	mov.b32 	%f328, %r51;
	mul.f32 	%f329, %f327, %f328;
	abs.f32 	%f330, %f313;
	setp.gt.f32 	%p26, %f330, 0f43180000;
	setp.lt.f32 	%p27, %f313, 0f00000000;
	selp.f32 	%f331, 0f00000000, 0f7F800000, %p27;
	selp.f32 	%f332, %f331, %f329, %p26;
	setp.eq.f32 	%p28, %f212, 0f3F800000;
	setp.nan.f32 	%p29, %f277, %f277;
	setp.eq.f32 	%p30, %f212, 0f00000000;
	setp.eq.f32 	%p31, %f277, 0f7F800000;
	add.f32 	%f333, %f212, %f212;
	mov.b32 	%r52, %f333;
	and.b32  	%r53, %r52, 2147483647;
	mov.b32 	%f334, %r53;
	add.rn.f32 	%f335, %f212, %f252;
	mul.f32 	%f336, %f213, 0f3FB504F3;
	abs.f32 	%f337, %f213;
	setp.lt.f32 	%p32, %f337, 0f00800000;
	mul.f32 	%f339, %f337, 0f4B800000;
	selp.f32 	%f340, %f339, %f337, %p32;
	selp.f32 	%f341, 0fC1C00000, 0f00000000, %p32;
	mov.b32 	%r54, %f340;
	add.s32 	%r55, %r54, -1060439283;
	and.b32  	%r56, %r55, -8388608;
	sub.s32 	%r57, %r54, %r56;
	mov.b32 	%f342, %r57;
	cvt.rn.f32.s32 	%f343, %r56;
	fma.rn.f32 	%f344, %f343, 0f34000000, %f341;
	add.f32 	%f345, %f342, 0fBF800000;
	add.f32 	%f346, %f342, 0f3F800000;
	rcp.approx.ftz.f32 	%f347, %f346;
	add.f32 	%f348, %f345, %f345;
	mul.f32 	%f349, %f348, %f347;
	mul.f32 	%f350, %f349, %f349;
	sub.f32 	%f351, %f345, %f349;
	add.f32 	%f352, %f351, %f351;
	neg.f32 	%f353, %f349;
	fma.rn.f32 	%f354, %f353, %f345, %f352;
	mul.rn.f32 	%f355, %f347, %f354;
	fma.rn.f32 	%f356, %f350, 0f3A2C32E4, 0f3B52E7DB;
	fma.rn.f32 	%f357, %f356, %f350, 0f3C93BB73;
	fma.rn.f32 	%f358, %f357, %f350, 0f3DF6384F;
	mul.rn.f32 	%f359, %f358, %f350;
	fma.rn.f32 	%f360, %f349, 0f3FB8AA3B, %f344;
	sub.f32 	%f361, %f344, %f360;
	fma.rn.f32 	%f362, %f349, 0f3FB8AA3B, %f361;
	fma.rn.f32 	%f363, %f355, 0f3FB8AA3B, %f362;
	fma.rn.f32 	%f364, %f349, 0f32A55E34, %f363;
	mul.f32 	%f365, %f359, 0f40400000;
	fma.rn.f32 	%f366, %f365, %f355, %f364;
	fma.rn.f32 	%f367, %f359, %f349, %f366;
	add.rn.f32 	%f368, %f360, %f367;
	neg.f32 	%f369, %f360;
	add.rn.f32 	%f370, %f368, %f369;
	neg.f32 	%f371, %f370;
	add.rn.f32 	%f372, %f367, %f371;
	mul.rn.f32 	%f373, %f368, %f252;
	neg.f32 	%f374, %f373;
	fma.rn.f32 	%f375, %f368, 0f40800000, %f374;
	fma.rn.f32 	%f376, %f372, 0f40800000, %f375;
	cvt.rni.f32.f32 	%f377, %f373;
	sub.f32 	%f378, %f373, %f377;
	add.f32 	%f379, %f378, %f376;
	fma.rn.f32 	%f380, %f379, 0f391FCB8E, 0f3AAF85ED;
	fma.rn.f32 	%f381, %f380, %f379, 0f3C1D9856;
	fma.rn.f32 	%f382, %f381, %f379, 0f3D6357BB;
	fma.rn.f32 	%f383, %f382, %f379, 0f3E75FDEC;
	fma.rn.f32 	%f384, %f383, %f379, 0f3F317218;
	fma.rn.f32 	%f385, %f384, %f379, 0f3F800000;
	cvt.rzi.s32.f32 	%r58, %f377;
	setp.gt.f32 	%p33, %f377, 0f00000000;
	selp.b32 	%r59, 0, -2097152000, %p33;
	add.s32 	%r60, %r59, 2130706432;
	mov.b32 	%f386, %r60;
	mul.f32 	%f387, %f385, %f386;
	shl.b32 	%r61, %r58, 23;
	sub.s32 	%r62, %r61, %r59;
	mov.b32 	%f388, %r62;
	mul.f32 	%f389, %f387, %f388;
	abs.f32 	%f390, %f373;
	setp.gt.f32 	%p34, %f390, 0f43180000;
	setp.lt.f32 	%p35, %f373, 0f00000000;
	selp.f32 	%f391, 0f00000000, 0f7F800000, %p35;
	selp.f32 	%f392, %f391, %f389, %p34;
	setp.eq.f32 	%p36, %f213, 0f3F800000;
	setp.nan.f32 	%p37, %f337, %f337;
	setp.eq.f32 	%p38, %f213, 0f00000000;
	setp.eq.f32 	%p39, %f337, 0f7F800000;
	add.f32 	%f393, %f213, %f213;
	mov.b32 	%r63, %f393;
	and.b32  	%r64, %r63, 2147483647;
	mov.b32 	%f394, %r64;
	add.rn.f32 	%f395, %f213, %f252;
	mul.f32 	%f396, %f214, 0f3FB504F3;
	abs.f32 	%f397, %f214;
	setp.lt.f32 	%p40, %f397, 0f00800000;
	mul.f32 	%f399, %f397, 0f4B800000;
	selp.f32 	%f400, %f399, %f397, %p40;
	selp.f32 	%f401, 0fC1C00000, 0f00000000, %p40;
	mov.b32 	%r65, %f400;
	add.s32 	%r66, %r65, -1060439283;
	and.b32  	%r67, %r66, -8388608;
	sub.s32 	%r68, %r65, %r67;
	mov.b32 	%f402, %r68;
	cvt.rn.f32.s32 	%f403, %r67;
	fma.rn.f32 	%f404, %f403, 0f34000000, %f401;
	add.f32 	%f405, %f402, 0fBF800000;
	add.f32 	%f406, %f402, 0f3F800000;
	rcp.approx.ftz.f32 	%f407, %f406;
	add.f32 	%f408, %f405, %f405;
	mul.f32 	%f409, %f408, %f407;
	mul.f32 	%f410, %f409, %f409;
	sub.f32 	%f411, %f405, %f409;
	add.f32 	%f412, %f411, %f411;
	neg.f32 	%f413, %f409;
	fma.rn.f32 	%f414, %f413, %f405, %f412;
	mul.rn.f32 	%f415, %f407, %f414;
	fma.rn.f32 	%f416, %f410, 0f3A2C32E4, 0f3B52E7DB;
	fma.rn.f32 	%f417, %f416, %f410, 0f3C93BB73;
	fma.rn.f32 	%f418, %f417, %f410, 0f3DF6384F;
	mul.rn.f32 	%f419, %f418, %f410;
	fma.rn.f32 	%f420, %f409, 0f3FB8AA3B, %f404;
	sub.f32 	%f421, %f404, %f420;
	fma.rn.f32 	%f422, %f409, 0f3FB8AA3B, %f421;
	fma.rn.f32 	%f423, %f415, 0f3FB8AA3B, %f422;
	fma.rn.f32 	%f424, %f409, 0f32A55E34, %f423;
	mul.f32 	%f425, %f419, 0f40400000;
	fma.rn.f32 	%f426, %f425, %f415, %f424;
	fma.rn.f32 	%f427, %f419, %f409, %f426;
	add.rn.f32 	%f428, %f420, %f427;
	neg.f32 	%f429, %f420;
	add.rn.f32 	%f430, %f428, %f429;
	neg.f32 	%f431, %f430;
	add.rn.f32 	%f432, %f427, %f431;
	mul.rn.f32 	%f433, %f428, %f252;
	neg.f32 	%f434, %f433;
	fma.rn.f32 	%f435, %f428, 0f40800000, %f434;
	fma.rn.f32 	%f436, %f432, 0f40800000, %f435;
	cvt.rni.f32.f32 	%f437, %f433;
	sub.f32 	%f438, %f433, %f437;
	add.f32 	%f439, %f438, %f436;
	fma.rn.f32 	%f440, %f439, 0f391FCB8E, 0f3AAF85ED;
	fma.rn.f32 	%f441, %f440, %f439, 0f3C1D9856;
	fma.rn.f32 	%f442, %f441, %f439, 0f3D6357BB;
	fma.rn.f32 	%f443, %f442, %f439, 0f3E75FDEC;
	fma.rn.f32 	%f444, %f443, %f439, 0f3F317218;
	fma.rn.f32 	%f445, %f444, %f439, 0f3F800000;
	cvt.rzi.s32.f32 	%r69, %f437;
	setp.gt.f32 	%p41, %f437, 0f00000000;
	selp.b32 	%r70, 0, -2097152000, %p41;
	add.s32 	%r71, %r70, 2130706432;
	mov.b32 	%f446, %r71;
	mul.f32 	%f447, %f445, %f446;
	shl.b32 	%r72, %r69, 23;
	sub.s32 	%r73, %r72, %r70;
	mov.b32 	%f448, %r73;
	mul.f32 	%f449, %f447, %f448;
	abs.f32 	%f450, %f433;
	setp.gt.f32 	%p42, %f450, 0f43180000;
	setp.lt.f32 	%p43, %f433, 0f00000000;
	selp.f32 	%f451, 0f00000000, 0f7F800000, %p43;
	selp.f32 	%f452, %f451, %f449, %p42;
	setp.eq.f32 	%p44, %f214, 0f3F800000;
	setp.nan.f32 	%p45, %f397, %f397;
	setp.eq.f32 	%p46, %f214, 0f00000000;
	setp.eq.f32 	%p47, %f397, 0f7F800000;
	add.f32 	%f453, %f214, %f214;
	mov.b32 	%r74, %f453;
	and.b32  	%r75, %r74, 2147483647;
	mov.b32 	%f454, %r75;
	add.rn.f32 	%f455, %f214, %f252;
	mul.f32 	%f456, %f215, %f9;
	selp.f32 	%f457, %f274, %f272, %p23;
	selp.f32 	%f458, %f274, %f457, %p22;
	selp.f32 	%f459, %f275, %f458, %p21;
	selp.f32 	%f460, 0f3F800000, %f459, %p20;
	max.f32 	%f461, %f460, %f209;
	add.f32 	%f462, %f460, %f461;
	sqrt.rn.f32 	%f463, %f462;
	div.rn.f32 	%f464, %f456, %f463;
	mul.f32 	%f465, %f276, %f10;
	selp.f32 	%f466, %f334, %f332, %p31;
	selp.f32 	%f467, %f334, %f466, %p30;
	selp.f32 	%f468, %f335, %f467, %p29;
	selp.f32 	%f469, 0f3F800000, %f468, %p28;
	max.f32 	%f470, %f469, %f209;
	add.f32 	%f471, %f469, %f470;
	sqrt.rn.f32 	%f472, %f471;
	div.rn.f32 	%f473, %f465, %f472;
	mul.f32 	%f474, %f336, %f11;
	selp.f32 	%f475, %f394, %f392, %p39;
	selp.f32 	%f476, %f394, %f475, %p38;
	selp.f32 	%f477, %f395, %f476, %p37;
	selp.f32 	%f478, 0f3F800000, %f477, %p36;
	max.f32 	%f479, %f478, %f209;
	add.f32 	%f480, %f478, %f479;
	sqrt.rn.f32 	%f481, %f480;
	div.rn.f32 	%f482, %f474, %f481;
	mul.f32 	%f483, %f396, %f12;
	selp.f32 	%f484, %f454, %f452, %p47;
	selp.f32 	%f485, %f454, %f484, %p46;
	selp.f32 	%f486, %f455, %f485, %p45;
	selp.f32 	%f487, 0f3F800000, %f486, %p44;
	max.f32 	%f488, %f487, %f209;
	add.f32 	%f489, %f487, %f488;
	sqrt.rn.f32 	%f490, %f489;
	div.rn.f32 	%f491, %f483, %f490;
	mul.f32 	%f492, %f215, %f13;
	div.rn.f32 	%f493, %f492, %f463;
	mul.f32 	%f494, %f276, %f14;
	div.rn.f32 	%f495, %f494, %f472;
	mul.f32 	%f496, %f336, %f15;
	div.rn.f32 	%f497, %f496, %f481;
	mul.f32 	%f498, %f396, %f16;
	div.rn.f32 	%f499, %f498, %f490;
	mul.f32 	%f500, %f210, %f464;
	mul.f32 	%f501, %f212, %f473;
	mul.f32 	%f502, %f213, %f482;
	mul.f32 	%f503, %f214, %f491;
	mul.f32 	%f504, %f210, %f493;
	mul.f32 	%f505, %f212, %f495;
	mul.f32 	%f506, %f213, %f497;
	mul.f32 	%f507, %f214, %f499;
	cvta.to.global.u64 	%rd23, %rd28;
	mul.wide.s32 	%rd24, %r5, 4;
	add.s64 	%rd25, %rd23, %rd24;
	st.global.f32 	[%rd25], %f509;
	st.global.f32 	[%rd25+12], %f508;
	st.global.f32 	[%rd25+24], %f511;
	st.global.f32 	[%rd25+36], %f510;
	cvta.to.global.u64 	%rd26, %rd29;
	add.s64 	%rd27, %rd26, %rd24;
	st.global.f32 	[%rd27], %f210;
	st.global.f32 	[%rd27+12], %f212;
	st.global.f32 	[%rd27+24], %f213;
	st.global.f32 	[%rd27+36], %f214;
	st.global.f32 	[%rd25+4], %f500;
	st.global.f32 	[%rd25+16], %f501;
	st.global.f32 	[%rd25+28], %f502;
	st.global.f32 	[%rd25+40], %f503;
	st.global.f32 	[%rd27+4], %f464;
	st.global.f32 	[%rd27+16], %f473;
	st.global.f32 	[%rd27+28], %f482;
	st.global.f32 	[%rd27+40], %f491;
	st.global.f32 	[%rd25+8], %f504;
	st.global.f32 	[%rd25+20], %f505;
	st.global.f32 	[%rd25+32], %f506;
	st.global.f32 	[%rd25+44], %f507;
	st.global.f32 	[%rd27+8], %f493;
	st.global.f32 	[%rd27+20], %f495;
	st.global.f32 	[%rd27+32], %f497;
	st.global.f32 	[%rd27+44], %f499;
$L__BB0_13:
	ret;

}
	// .globl	_Z19CalculatePropSpeedsPfS_S_ii
.visible .entry _Z19CalculatePropSpeedsPfS_S_ii(
	.param .u64 .ptr .align 1 _Z19CalculatePropSpeedsPfS_S_ii_param_0,
	.param .u64 .ptr .align 1 _Z19CalculatePropSpeedsPfS_S_ii_param_1,
	.param .u64 .ptr .align 1 _Z19CalculatePropSpeedsPfS_S_ii_param_2,
	.param .u32 _Z19CalculatePropSpeedsPfS_S_ii_param_3,
	.param .u32 _Z19CalculatePropSpeedsPfS_S_ii_param_4
)
{
	.reg .pred 	%p<9>;
	.reg .b32 	%r<30>;
	.reg .b32 	%f<39>;
	.reg .b64 	%rd<13>;

	ld.param.u64 	%rd5, [_Z19CalculatePropSpeedsPfS_S_ii_param_1];
	ld.param.u64 	%rd6, [_Z19CalculatePropSpeedsPfS_S_ii_param_2];
	ld.param.u32 	%r6, [_Z19CalculatePropSpeedsPfS_S_ii_param_3];
	ld.param.u32 	%r8, [_Z19CalculatePropSpeedsPfS_S_ii_param_4];
	cvta.to.global.u64 	%rd1, %rd6;
	mov.u32 	%r9, %ctaid.y;
	mov.u32 	%r10, %ntid.y;
	mov.u32 	%r11, %tid.y;
	mad.lo.s32 	%r12, %r9, %r10, %r11;
	mov.u32 	%r13, %ctaid.x;
	mov.u32 	%r14, %ntid.x;
	mov.u32 	%r15, %tid.x;
	mad.lo.s32 	%r16, %r13, %r14, %r15;
	mul.lo.s32 	%r17, %r12, %r8;
	shl.b32 	%r18, %r17, 2;
	shl.b32 	%r3, %r16, 2;
	add.s32 	%r19, %r18, %r3;
	mul.wide.s32 	%rd7, %r19, 4;
	add.s64 	%rd2, %rd1, %rd7;
	mov.b32 	%r20, 0;
	st.global.u32 	[%rd2], %r20;
	st.global.u32 	[%rd2+4], %r20;
	st.global.u32 	[%rd2+8], %r20;
	st.global.u32 	[%rd2+12], %r20;
	setp.lt.s32 	%p1, %r16, 1;
	setp.eq.s32 	%p2, %r12, 0;
	or.pred  	%p3, %p1, %p2;
	add.s32 	%r21, %r8, -1;
	setp.ge.s32 	%p4, %r16, %r21;
	or.pred  	%p5, %p3, %p4;
	add.s32 	%r22, %r6, -1;
	setp.ge.s32 	%p6, %r12, %r22;
	or.pred  	%p7, %p5, %p6;
	@%p7 bra 	$L__BB1_3;
	cvta.to.global.u64 	%rd8, %rd5;
	mul.lo.s32 	%r23, %r8, %r12;
	mul.lo.s32 	%r24, %r16, 12;
	mad.lo.s32 	%r25, %r23, 12, %r24;
	mul.wide.s32 	%rd9, %r25, 4;
	add.s64 	%rd3, %rd8, %rd9;
	ld.global.f32 	%f1, [%rd3];
	add.s32 	%r4, %r23, %r8;
	mad.lo.s32 	%r26, %r8, 12, %r25;
	mul.wide.s32 	%rd10, %r26, 4;
	add.s64 	%rd4, %rd8, %rd10;
	ld.global.f32 	%f5, [%rd4+12];
	ld.global.f32 	%f6, [%rd3+24];
	ld.global.f32 	%f7, [%rd3+84];
	max.f32 	%f8, %f1, %f5;
	max.f32 	%f9, %f8, %f6;
	max.f32 	%f10, %f9, %f7;
	setp.leu.f32 	%p8, %f10, 0f00000000;
	@%p8 bra 	$L__BB1_3;
	ld.global.f32 	%f11, [%rd3+4];
	ld.global.f32 	%f12, [%rd4+16];
	ld.global.f32 	%f13, [%rd3+28];
	ld.global.f32 	%f14, [%rd3+88];
	shl.b32 	%r27, %r4, 2;
	add.s32 	%r28, %r3, %r27;
	add.s32 	%r29, %r28, 1;
	mul.f32 	%f15, %f1, 0f411CF5C3;
	sqrt.rn.f32 	%f16, %f15;
	sub.f32 	%f17, %f11, %f16;
	mul.f32 	%f18, %f5, 0f411CF5C3;
	sqrt.rn.f32 	%f19, %f18;
	sub.f32 	%f20, %f12, %f19;
	min.f32 	%f21, %f17, %f20;
	min.f32 	%f22, %f21, 0f00000000;
	st.global.f32 	[%rd2], %f22;
	add.f32 	%f23, %f11, %f16;
	add.f32 	%f24, %f12, %f19;
	max.f32 	%f25, %f23, %f24;
	max.f32 	%f26, %f25, 0f00000000;
	mul.wide.s32 	%rd11, %r29, 4;
	add.s64 	%rd12, %rd1, %rd11;
	st.global.f32 	[%rd12], %f26;
	mul.f32 	%f27, %f6, 0f411CF5C3;
	sqrt.rn.f32 	%f28, %f27;
	sub.f32 	%f29, %f13, %f28;
	mul.f32 	%f30, %f7, 0f411CF5C3;
	sqrt.rn.f32 	%f31, %f30;
	sub.f32 	%f32, %f14, %f31;
	min.f32 	%f33, %f29, %f32;
	min.f32 	%f34, %f33, 0f00000000;
	st.global.f32 	[%rd2+8], %f34;
	add.f32 	%f35, %f13, %f28;
	add.f32 	%f36, %f14, %f31;
	max.f32 	%f37, %f35, %f36;
	max.f32 	%f38, %f37, 0f00000000;
	st.global.f32 	[%rd2+28], %f38;
$L__BB1_3:
	ret;

}


// ===== COMPILED SASS (sm_100) =====

	.target	sm_100

	.elftype	@"ET_EXEC"


//--------------------- .note.nv.tkinfo           --------------------------
	.section	.note.nv.tkinfo,"",@"SHT_NOTE"
	.sectionflags	@"SHF_NOTE_NV_TKINFO"
	.tkinfo
        /*0018*/ 	.word	0x00000002
        /*0030*/ 	.string	""
        /*0030*/ 	.string	"ptxas"
        /*0030*/ 	.string	"Cuda compilation tools, release 13.0, V13.0.88"
        /*0030*/ 	.string	"Build cuda_13.0.r13.0/compiler.36424714_0"
        /*0030*/ 	.string	"-arch sm_100 -m 64 "



//--------------------- .note.nv.cuinfo           --------------------------
	.section	.note.nv.cuinfo,"",@"SHT_NOTE"
	.sectionflags	@"SHF_NOTE_NV_CUINFO"
        /*0018*/ 	.short	0x0002
        /*001a*/ 	.short	0x0064
        /*001c*/ 	.short	0x0082
	.zero		2


//--------------------- .nv.info                  --------------------------
	.section	.nv.info,"",@"SHT_CUDA_INFO"
	.align	4


	//----- nvinfo : EIATTR_REGCOUNT
	.align		4
        /*0000*/ 	.byte	0x04, 0x2f
        /*0002*/ 	.short	(.L_1 - .L_0)
	.align		4
.L_0:
        /*0004*/ 	.word	index@(_Z22ReconstructFreeSurfacePfS_S_S_iiff)
        /*0008*/ 	.word	0x00000038


	//----- nvinfo : EIATTR_FRAME_SIZE
	.align		4
.L_1:
        /*000c*/ 	.byte	0x04, 0x11
        /*000e*/ 	.short	(.L_3 - .L_2)
	.align		4
.L_2:
        /*0010*/ 	.word	index@($__internal_2_$__cuda_sm3x_div_rn_noftz_f32_slowpath)
        /*0014*/ 	.word	0x00000000


	//----- nvinfo : EIATTR_FRAME_SIZE
	.align		4
.L_3:
        /*0018*/ 	.byte	0x04, 0x11
        /*001a*/ 	.short	(.L_5 - .L_4)
	.align		4
.L_4:
        /*001c*/ 	.word	index@($__internal_1_$__cuda_sm20_sqrt_rn_f32_slowpath)
        /*0020*/ 	.word	0x00000000


	//----- nvinfo : EIATTR_FRAME_SIZE
	.align		4
.L_5:
        /*0024*/ 	.byte	0x04, 0x11
        /*0026*/ 	.short	(.L_7 - .L_6)
	.align		4
.L_6:
        /*0028*/ 	.word	index@(_Z22ReconstructFreeSurfacePfS_S_S_iiff)
        /*002c*/ 	.word	0x00000000


	//----- nvinfo : EIATTR_REGCOUNT
	.align		4
.L_7:
        /*0030*/ 	.byte	0x04, 0x2f
        /*0032*/ 	.short	(.L_9 - .L_8)
	.align		4
.L_8:
        /*0034*/ 	.word	index@(_Z19CalculatePropSpeedsPfS_S_ii)
        /*0038*/ 	.word	0x00000016


	//----- nvinfo : EIATTR_FRAME_SIZE
	.align		4
.L_9:
        /*003c*/ 	.byte	0x04, 0x11
        /*003e*/ 	.short	(.L_11 - .L_10)
	.align		4
.L_10:
        /*0040*/ 	.word	index@($__internal_0_$__cuda_sm20_sqrt_rn_f32_slowpath)
        /*0044*/ 	.word	0x00000000


	//----- nvinfo : EIATTR_FRAME_SIZE
	.align		4
.L_11:
        /*0048*/ 	.byte	0x04, 0x11
        /*004a*/ 	.short	(.L_13 - .L_12)
	.align		4
.L_12:
        /*004c*/ 	.word	index@(_Z19CalculatePropSpeedsPfS_S_ii)
        /*0050*/ 	.word	0x00000000


	//----- nvinfo : EIATTR_MIN_STACK_SIZE
	.align		4
.L_13:
        /*0054*/ 	.byte	0x04, 0x12
        /*0056*/ 	.short	(.L_15 - .L_14)
	.align		4
.L_14:
        /*0058*/ 	.word	index@(_Z19CalculatePropSpeedsPfS_S_ii)
        /*005c*/ 	.word	0x00000000


	//----- nvinfo : EIATTR_MIN_STACK_SIZE
	.align		4
.L_15:
        /*0060*/ 	.byte	0x04, 0x12
        /*0062*/ 	.short	(.L_17 - .L_16)
	.align		4
.L_16:
        /*0064*/ 	.word	index@(_Z22ReconstructFreeSurfacePfS_S_S_iiff)
        /*0068*/ 	.word	0x00000000
.L_17:


//--------------------- .nv.compat                --------------------------
	.section	.nv.compat,"",@"SHT_CUDA_COMPAT_INFO"
	.align	4
        /*0000*/ 	.byte	0x02, 0x09, 0x00, 0x00, 0x02, 0x02, 0x01, 0x00, 0x02, 0x05, 0x05, 0x00, 0x03, 0x07, 0x01, 0x01
        /*0010*/ 	.byte	0x02, 0x03, 0x00, 0x00, 0x02, 0x06, 0x01, 0x00, 0x04, 0x0b, 0x08, 0x00, 0x01, 0x00, 0x00, 0x00
        /*0020*/ 	.byte	0x00, 0x00, 0x00, 0x00


//--------------------- .nv.info._Z19CalculatePropSpeedsPfS_S_ii --------------------------
	.section	.nv.info._Z19CalculatePropSpeedsPfS_S_ii,"",@"SHT_CUDA_INFO"
	.sectionflags	@""
	.align	4


	//----- nvinfo : EIATTR_CUDA_API_VERSION
	.align		4
        /*0000*/ 	.byte	0x04, 0x37
        /*0002*/ 	.short	(.L_19 - .L_18)
.L_18:
        /*0004*/ 	.word	0x00000082


	//----- nvinfo : EIATTR_KPARAM_INFO
	.align		4
.L_19:
        /*0008*/ 	.byte	0x04, 0x17
        /*000a*/ 	.short	(.L_21 - .L_20)
.L_20:
        /*000c*/ 	.word	0x00000000
        /*0010*/ 	.short	0x0004
        /*0012*/ 	.short	0x001c
        /*0014*/ 	.byte	0x00, 0xf0, 0x11, 0x00


	//----- nvinfo : EIATTR_KPARAM_INFO
	.align		4
.L_21:
        /*0018*/ 	.byte	0x04, 0x17
        /*001a*/ 	.short	(.L_23 - .L_22)
.L_22:
        /*001c*/ 	.word	0x00000000
        /*0020*/ 	.short	0x0003
        /*0022*/ 	.short	0x0018
        /*0024*/ 	.byte	0x00, 0xf0, 0x11, 0x00


	//----- nvinfo : EIATTR_KPARAM_INFO
	.align		4
.L_23:
        /*0028*/ 	.byte	0x04, 0x17
        /*002a*/ 	.short	(.L_25 - .L_24)
.L_24:
        /*002c*/ 	.word	0x00000000
        /*0030*/ 	.short	0x0002
        /*0032*/ 	.short	0x0010
        /*0034*/ 	.byte	0x00, 0xf5, 0x21, 0x00


	//----- nvinfo : EIATTR_KPARAM_INFO
	.align		4
.L_25:
        /*0038*/ 	.byte	0x04, 0x17
        /*003a*/ 	.short	(.L_27 - .L_26)
.L_26:
        /*003c*/ 	.word	0x00000000
        /*0040*/ 	.short	0x0001
        /*0042*/ 	.short	0x0008
        /*0044*/ 	.byte	0x00, 0xf5, 0x21, 0x00


	//----- nvinfo : EIATTR_KPARAM_INFO
	.align		4
.L_27:
        /*0048*/ 	.byte	0x04, 0x17
        /*004a*/ 	.short	(.L_29 - .L_28)
.L_28:
        /*004c*/ 	.word	0x00000000
        /*0050*/ 	.short	0x0000
        /*0052*/ 	.short	0x0000
        /*0054*/ 	.byte	0x00, 0xf5, 0x21, 0x00


	//----- nvinfo : EIATTR_SPARSE_MMA_MASK
	.align		4
.L_29:
        /*0058*/ 	.byte	0x03, 0x50
        /*005a*/ 	.short	0x0000


	//----- nvinfo : EIATTR_MAXREG_COUNT
	.align		4
        /*005c*/ 	.byte	0x03, 0x1b
        /*005e*/ 	.short	0x00ff


	//----- nvinfo : EIATTR_MERCURY_ISA_VERSION
	.align		4
        /*0060*/ 	.byte	0x03, 0x5f
        /*0062*/ 	.short	0x0101


	//----- nvinfo : EIATTR_VRC_CTA_INIT_COUNT
	.align		4
        /*0064*/ 	.byte	0x02, 0x4a
	.zero		1
	.zero		1


	//----- nvinfo : EIATTR_EXIT_INSTR_OFFSETS
	.align		4
        /*0068*/ 	.byte	0x04, 0x1c
        /*006a*/ 	.short	(.L_31 - .L_30)


	//   ....[0]....
.L_30:
        /*006c*/ 	.word	0x000001a0


	//   ....[1]....
        /*0070*/ 	.word	0x00000280


	//   ....[2]....
        /*0074*/ 	.word	0x000007f0


	//----- nvinfo : EIATTR_CRS_STACK_SIZE
	.align		4
.L_31:
        /*0078*/ 	.byte	0x04, 0x1e
        /*007a*/ 	.short	(.L_33 - .L_32)
.L_32:
        /*007c*/ 	.word	0x00000000


	//----- nvinfo : EIATTR_CBANK_PARAM_SIZE
	.align		4
.L_33:
        /*0080*/ 	.byte	0x03, 0x19
        /*0082*/ 	.short	0x0020


	//----- nvinfo : EIATTR_PARAM_CBANK
	.align		4
        /*0084*/ 	.byte	0x04, 0x0a
        /*0086*/ 	.short	(.L_35 - .L_34)
	.align		4
.L_34:
        /*0088*/ 	.word	index@(.nv.constant0._Z19CalculatePropSpeedsPfS_S_ii)
        /*008c*/ 	.short	0x0380
        /*008e*/ 	.short	0x0020


	//----- nvinfo : EIATTR_SW_WAR
	.align		4
.L_35:
        /*0090*/ 	.byte	0x04, 0x36
        /*0092*/ 	.short	(.L_37 - .L_36)
.L_36:
        /*0094*/ 	.word	0x00000008
.L_37:


//--------------------- .nv.info._Z22ReconstructFreeSurfacePfS_S_S_iiff --------------------------
	.section	.nv.info._Z22ReconstructFreeSurfacePfS_S_S_iiff,"",@"SHT_CUDA_INFO"
	.sectionflags	@""
	.align	4


	//----- nvinfo : EIATTR_CUDA_API_VERSION
	.align		4
        /*0000*/ 	.byte	0x04, 0x37
        /*0002*/ 	.short	(.L_39 - .L_38)
.L_38:
        /*0004*/ 	.word	0x00000082


	//----- nvinfo : EIATTR_KPARAM_INFO
	.align		4
.L_39:
        /*0008*/ 	.byte	0x04, 0x17
        /*000a*/ 	.short	(.L_41 - .L_40)
.L_40:
        /*000c*/ 	.word	0x00000000
        /*0010*/ 	.short	0x0007
        /*0012*/ 	.short	0x002c
        /*0014*/ 	.byte	0x00, 0xf0, 0x11, 0x00


	//----- nvinfo : EIATTR_KPARAM_INFO
	.align		4
.L_41:
        /*0018*/ 	.byte	0x04, 0x17
        /*001a*/ 	.short	(.L_43 - .L_42)
.L_42:
        /*001c*/ 	.word	0x00000000
        /*0020*/ 	.short	0x0006
        /*0022*/ 	.short	0x0028
        /*0024*/ 	.byte	0x00, 0xf0, 0x11, 0x00


	//----- nvinfo : EIATTR_KPARAM_INFO
	.align		4
.L_43:
        /*0028*/ 	.byte	0x04, 0x17
        /*002a*/ 	.short	(.L_45 - .L_44)
.L_44:
        /*002c*/ 	.word	0x00000000
        /*0030*/ 	.short	0x0005
        /*0032*/ 	.short	0x0024
        /*0034*/ 	.byte	0x00, 0xf0, 0x11, 0x00


	//----- nvinfo : EIATTR_KPARAM_INFO
	.align		4
.L_45:
        /*0038*/ 	.byte	0x04, 0x17
        /*003a*/ 	.short	(.L_47 - .L_46)
.L_46:
        /*003c*/ 	.word	0x00000000
        /*0040*/ 	.short	0x0004
        /*0042*/ 	.short	0x0020
        /*0044*/ 	.byte	0x00, 0xf0, 0x11, 0x00


	//----- nvinfo : EIATTR_KPARAM_INFO
	.align		4
.L_47:
        /*0048*/ 	.byte	0x04, 0x17
        /*004a*/ 	.short	(.L_49 - .L_48)
.L_48:
        /*004c*/ 	.word	0x00000000
        /*0050*/ 	.short	0x0003
        /*0052*/ 	.short	0x0018
        /*0054*/ 	.byte	0x00, 0xf5, 0x21, 0x00


	//----- nvinfo : EIATTR_KPARAM_INFO
	.align		4
.L_49:
        /*0058*/ 	.byte	0x04, 0x17
        /*005a*/ 	.short	(.L_51 - .L_50)
.L_50:
        /*005c*/ 	.word	0x00000000
        /*0060*/ 	.short	0x0002
        /*0062*/ 	.short	0x0010
        /*0064*/ 	.byte	0x00, 0xf5, 0x21, 0x00


	//----- nvinfo : EIATTR_KPARAM_INFO
	.align		4
.L_51:
        /*0068*/ 	.byte	0x04, 0x17
        /*006a*/ 	.short	(.L_53 - .L_52)
.L_52:
        /*006c*/ 	.word	0x00000000
        /*0070*/ 	.short	0x0001
        /*0072*/ 	.short	0x0008
        /*0074*/ 	.byte	0x00, 0xf5, 0x21, 0x00


	//----- nvinfo : EIATTR_KPARAM_INFO
	.align		4
.L_53:
        /*0078*/ 	.byte	0x04, 0x17
        /*007a*/ 	.short	(.L_55 - .L_54)
.L_54:
        /*007c*/ 	.word	0x00000000
        /*0080*/ 	.short	0x0000
        /*0082*/ 	.short	0x0000
        /*0084*/ 	.byte	0x00, 0xf5, 0x21, 0x00


	//----- nvinfo : EIATTR_SPARSE_MMA_MASK
	.align		4
.L_55:
        /*0088*/ 	.byte	0x03, 0x50
        /*008a*/ 	.short	0x0000


	//----- nvinfo : EIATTR_MAXREG_COUNT
	.align		4
        /*008c*/ 	.byte	0x03, 0x1b
        /*008e*/ 	.short	0x00ff


	//----- nvinfo : EIATTR_MERCURY_ISA_VERSION
	.align		4
        /*0090*/ 	.byte	0x03, 0x5f
        /*0092*/ 	.short	0x0101


	//----- nvinfo : EIATTR_VRC_CTA_INIT_COUNT
	.align		4
        /*0094*/ 	.byte	0x02, 0x4a
	.zero		1
	.zero		1


	//----- nvinfo : EIATTR_EXIT_INSTR_OFFSETS
	.align		4
        /*0098*/ 	.byte	0x04, 0x1c
        /*009a*/ 	.short	(.L_57 - .L_56)


	//   ....[0]....
.L_56:
        /*009c*/ 	.word	0x00000420


	//   ....[1]....
        /*00a0*/ 	.word	0x000004d0


	//   ....[2]....
        /*00a4*/ 	.word	0x00004090


	//----- nvinfo : EIATTR_CRS_STACK_SIZE
	.align		4
.L_57:
        /*00a8*/ 	.byte	0x04, 0x1e
        /*00aa*/ 	.short	(.L_59 - .L_58)
.L_58:
        /*00ac*/ 	.word	0x00000000


	//----- nvinfo : EIATTR_CBANK_PARAM_SIZE
	.align		4
.L_59:
        /*00b0*/ 	.byte	0x03, 0x19
        /*00b2*/ 	.short	0x0030


	//----- nvinfo : EIATTR_PARAM_CBANK
	.align		4
        /*00b4*/ 	.byte	0x04, 0x0a
        /*00b6*/ 	.short	(.L_61 - .L_60)
	.align		4
.L_60:
        /*00b8*/ 	.word	index@(.nv.constant0._Z22ReconstructFreeSurfacePfS_S_S_iiff)
        /*00bc*/ 	.short	0x0380
        /*00be*/ 	.short	0x0030


	//----- nvinfo : EIATTR_SW_WAR
	.align		4
.L_61:
        /*00c0*/ 	.byte	0x04, 0x36
        /*00c2*/ 	.short	(.L_63 - .L_62)
.L_62:
        /*00c4*/ 	.word	0x00000008
.L_63:


//--------------------- .nv.callgraph             --------------------------
	.section	.nv.callgraph,"",@"SHT_CUDA_CALLGRAPH"
	.align	4
	.sectionentsize	8
	.align		4
        /*0000*/ 	.word	0x00000000
	.align		4
        /*0004*/ 	.word	0xffffffff
	.align		4
        /*0008*/ 	.word	0x00000000
	.align		4
        /*000c*/ 	.word	0xfffffffe
	.align		4
        /*0010*/ 	.word	0x00000000
	.align		4
        /*0014*/ 	.word	0xfffffffd
	.align		4
        /*0018*/ 	.word	0x00000000
	.align		4
        /*001c*/ 	.word	0xfffffffc


//--------------------- .text._Z19CalculatePropSpeedsPfS_S_ii --------------------------
	.section	.text._Z19CalculatePropSpeedsPfS_S_ii,"ax",@progbits
	.align	128
        .global         _Z19CalculatePropSpeedsPfS_S_ii
        .type           _Z19CalculatePropSpeedsPfS_S_ii,@function
        .size           _Z19CalculatePropSpeedsPfS_S_ii,(.L_x_97 - _Z19CalculatePropSpeedsPfS_S_ii)
        .other          _Z19CalculatePropSpeedsPfS_S_ii,@"STO_CUDA_ENTRY STV_DEFAULT"
_Z19CalculatePropSpeedsPfS_S_ii:
.text._Z19CalculatePropSpeedsPfS_S_ii:
[----:B------:R-:W-:Y:S01]  /*0000*/  LDC R1, c[0x0][0x37c] ;  /* 0x0000df00ff017b82 */ /* 0x000fe20000000800 */
[----:B------:R-:W0:Y:S07]  /*0010*/  S2R R7, SR_TID.Y ;  /* 0x0000000000077919 */ /* 0x000e2e0000002200 */
[----:B------:R-:W0:Y:S01]  /*0020*/  S2UR UR4, SR_CTAID.Y ;  /* 0x00000000000479c3 */ /* 0x000e220000002600 */
[----:B------:R-:W1:Y:S07]  /*0030*/  S2R R9, SR_TID.X ;  /* 0x0000000000097919 */ /* 0x000e6e0000002100 */
[----:B------:R-:W0:Y:S08]  /*0040*/  LDC R6, c[0x0][0x364] ;  /* 0x0000d900ff067b82 */ /* 0x000e300000000800 */
[----:B------:R-:W1:Y:S08]  /*0050*/  S2UR UR5, SR_CTAID.X ;  /* 0x00000000000579c3 */ /* 0x000e700000002500 */
[----:B------:R-:W1:Y:S08]  /*0060*/  LDC R0, c[0x0][0x360] ;  /* 0x0000d800ff007b82 */ /* 0x000e700000000800 */
[----:B------:R-:W2:Y:S01]  /*0070*/  LDC.64 R4, c[0x0][0x398] ;  /* 0x0000e600ff047b82 */ /* 0x000ea20000000a00 */
[----:B0-----:R-:W-:-:S05]  /*0080*/  IMAD R6, R6, UR4, R7 ;  /* 0x0000000406067c24 */ /* 0x001fca000f8e0207 */
[----:B------:R-:W-:Y:S02]  /*0090*/  ISETP.NE.AND P0, PT, R6, RZ, PT ;  /* 0x000000ff0600720c */ /* 0x000fe40003f05270 */
[----:B------:R-:W0:Y:S01]  /*00a0*/  LDC.64 R2, c[0x0][0x390] ;  /* 0x0000e400ff027b82 */ /* 0x000e220000000a00 */
[----:B-1----:R-:W-:Y:S01]  /*00b0*/  IMAD R7, R0, UR5, R9 ;  /* 0x0000000500077c24 */ /* 0x002fe2000f8e0209 */
[----:B------:R-:W1:Y:S04]  /*00c0*/  LDCU.64 UR4, c[0x0][0x358] ;  /* 0x00006b00ff0477ac */ /* 0x000e680008000a00 */
[C---:B------:R-:W-:Y:S02]  /*00d0*/  ISETP.LT.OR P0, PT, R7.reuse, 0x1, !P0 ;  /* 0x000000010700780c */ /* 0x040fe40004701670 */
[----:B------:R-:W-:Y:S01]  /*00e0*/  SHF.L.U32 R0, R7, 0x2, RZ ;  /* 0x0000000207007819 */ /* 0x000fe200000006ff */
[----:B--2---:R-:W-:Y:S01]  /*00f0*/  IMAD R8, R6, R5, RZ ;  /* 0x0000000506087224 */ /* 0x004fe200078e02ff */
[----:B------:R-:W-:-:S02]  /*0100*/  IADD3 R10, PT, PT, R5, -0x1, RZ ;  /* 0xffffffff050a7810 */ /* 0x000fc40007ffe0ff */
[----:B------:R-:W-:Y:S02]  /*0110*/  IADD3 R11, PT, PT, R4, -0x1, RZ ;  /* 0xffffffff040b7810 */ /* 0x000fe40007ffe0ff */
[----:B------:R-:W-:Y:S02]  /*0120*/  ISETP.GE.OR P0, PT, R7, R10, P0 ;  /* 0x0000000a0700720c */ /* 0x000fe40000706670 */
[----:B------:R-:W-:Y:S02]  /*0130*/  LEA R9, R8, R0, 0x2 ;  /* 0x0000000008097211 */ /* 0x000fe400078e10ff */
[----:B------:R-:W-:-:S03]  /*0140*/  ISETP.GE.OR P0, PT, R6, R11, P0 ;  /* 0x0000000b0600720c */ /* 0x000fc60000706670 */
[----:B0-----:R-:W-:-:S05]  /*0150*/  IMAD.WIDE R2, R9, 0x4, R2 ;  /* 0x0000000409027825 */ /* 0x001fca00078e0202 */
[----:B-1----:R0:W-:Y:S04]  /*0160*/  STG.E desc[UR4][R2.64], RZ ;  /* 0x000000ff02007986 */ /* 0x0021e8000c101904 */
[----:B------:R0:W-:Y:S04]  /*0170*/  STG.E desc[UR4][R2.64+0x4], RZ ;  /* 0x000004ff02007986 */ /* 0x0001e8000c101904 */
[----:B------:R0:W-:Y:S04]  /*0180*/  STG.E desc[UR4][R2.64+0x8], RZ ;  /* 0x000008ff02007986 */ /* 0x0001e8000c101904 */
[----:B------:R0:W-:Y:S01]  /*0190*/  STG.E desc[UR4][R2.64+0xc], RZ ;  /* 0x00000cff02007986 */ /* 0x0001e2000c101904 */
[----:B------:R-:W-:Y:S05]  /*01a0*/  @P0 EXIT ;  /* 0x000000000000094d */ /* 0x000fea0003800000 */
[----:B------:R-:W1:Y:S01]  /*01b0*/  LDC.64 R16, c[0x0][0x388] ;  /* 0x0000e200ff107b82 */ /* 0x000e620000000a00 */
[----:B------:R-:W-:-:S05]  /*01c0*/  IADD3 R6, PT, PT, R7, R8, RZ ;  /* 0x0000000807067210 */ /* 0x000fca0007ffe0ff */
[----:B------:R-:W-:-:S04]  /*01d0*/  IMAD R6, R6, 0xc, RZ ;  /* 0x0000000c06067824 */ /* 0x000fc800078e02ff */
[----:B------:R-:W-:Y:S02]  /*01e0*/  IMAD R9, R5, 0xc, R6 ;  /* 0x0000000c05097824 */ /* 0x000fe400078e0206 */
[----:B-1----:R-:W-:-:S04]  /*01f0*/  IMAD.WIDE R6, R6, 0x4, R16 ;  /* 0x0000000406067825 */ /* 0x002fc800078e0210 */
[----:B------:R-:W-:Y:S01]  /*0200*/  IMAD.WIDE R16, R9, 0x4, R16 ;  /* 0x0000000409107825 */ /* 0x000fe200078e0210 */
[----:B------:R-:W2:Y:S04]  /*0210*/  LDG.E R15, desc[UR4][R6.64] ;  /* 0x00000004060f7981 */ /* 0x000ea8000c1e1900 */
[----:B------:R-:W2:Y:S04]  /*0220*/  LDG.E R4, desc[UR4][R6.64+0x18] ;  /* 0x0000180406047981 */ /* 0x000ea8000c1e1900 */
[----:B------:R-:W2:Y:S04]  /*0230*/  LDG.E R11, desc[UR4][R16.64+0xc] ;  /* 0x00000c04100b7981 */ /* 0x000ea8000c1e1900 */
[----:B------:R-:W3:Y:S01]  /*0240*/  LDG.E R9, desc[UR4][R6.64+0x54] ;  /* 0x0000540406097981 */ /* 0x000ee2000c1e1900 */
[----:B--2---:R-:W-:-:S04]  /*0250*/  FMNMX3 R10, R15, R11, R4, !PT ;  /* 0x0000000b0f0a7276 */ /* 0x004fc80007800004 */
[----:B---3--:R-:W-:-:S04]  /*0260*/  FMNMX R10, R9, R10, !PT ;  /* 0x0000000a090a7209 */ /* 0x008fc80007800000 */
[----:B------:R-:W-:-:S13]  /*0270*/  FSETP.GT.AND P0, PT, R10, RZ, PT ;  /* 0x000000ff0a00720b */ /* 0x000fda0003f04000 */
[----:B------:R-:W-:Y:S05]  /*0280*/  @!P0 EXIT ;  /* 0x000000000000894d */ /* 0x000fea0003800000 */
[----:B------:R1:W5:Y:S04]  /*0290*/  LDG.E R12, desc[UR4][R16.64+0x10] ;  /* 0x00001004100c7981 */ /* 0x000368000c1e1900 */
[----:B------:R1:W5:Y:S04]  /*02a0*/  LDG.E R13, desc[UR4][R6.64+0x4] ;  /* 0x00000404060d7981 */ /* 0x000368000c1e1900 */
[----:B------:R1:W5:Y:S04]  /*02b0*/  LDG.E R10, desc[UR4][R6.64+0x1c] ;  /* 0x00001c04060a7981 */ /* 0x000368000c1e1900 */
[----:B------:R1:W5:Y:S01]  /*02c0*/  LDG.E R14, desc[UR4][R6.64+0x58] ;  /* 0x00005804060e7981 */ /* 0x000362000c1e1900 */
[----:B------:R-:W-:Y:S01]  /*02d0*/  FMUL R15, R15, 9.8100004196166992188 ;  /* 0x411cf5c30f0f7820 */ /* 0x000fe20000400000 */
[----:B------:R-:W-:Y:S01]  /*02e0*/  IADD3 R5, PT, PT, R8, R5, RZ ;  /* 0x0000000508057210 */ /* 0x000fe20007ffe0ff */
[----:B------:R-:W-:Y:S02]  /*02f0*/  BSSY.RECONVERGENT B0, `(.L_x_0) ;  /* 0x0000010000007945 */ /* 0x000fe40003800200 */
[----:B------:R1:W2:Y:S01]  /*0300*/  MUFU.RSQ R18, R15 ;  /* 0x0000000f00127308 */ /* 0x0002a20000001400 */
[----:B------:R-:W-:-:S02]  /*0310*/  IADD3 R19, PT, PT, R15, -0xd000000, RZ ;  /* 0xf30000000f137810 */ /* 0x000fc40007ffe0ff */
[----:B------:R-:W-:Y:S02]  /*0320*/  LEA R5, R5, R0, 0x2 ;  /* 0x0000000005057211 */ /* 0x000fe400078e10ff */
[----:B------:R-:W-:Y:S02]  /*0330*/  ISETP.GT.U32.AND P0, PT, R19, 0x727fffff, PT ;  /* 0x727fffff1300780c */ /* 0x000fe40003f04070 */
[----:B------:R-:W-:-:S11]  /*0340*/  IADD3 R5, PT, PT, R5, 0x1, RZ ;  /* 0x0000000105057810 */ /* 0x000fd60007ffe0ff */
[----:B-12---:R-:W-:Y:S05]  /*0350*/  @!P0 BRA `(.L_x_1) ;  /* 0x0000000000148947 */ /* 0x006fea0003800000 */
[----:B------:R-:W-:Y:S02]  /*0360*/  MOV R0, R15 ;  /* 0x0000000f00007202 */ /* 0x000fe40000000f00 */
[----:B------:R-:W-:-:S07]  /*0370*/  MOV R19, 0x390 ;  /* 0x0000039000137802 */ /* 0x000fce0000000f00 */
[----:B0----5:R-:W-:Y:S05]  /*0380*/  CALL.REL.NOINC `($__internal_0_$__cuda_sm20_sqrt_rn_f32_slowpath) ;  /* 0x00000004001c7944 */ /* 0x021fea0003c00000 */
[----:B------:R-:W-:Y:S01]  /*0390*/  MOV R16, R0 ;  /* 0x0000000000107202 */ /* 0x000fe20000000f00 */
[----:B------:R-:W-:Y:S06]  /*03a0*/  BRA `(.L_x_2) ;  /* 0x0000000000107947 */ /* 0x000fec0003800000 */
.L_x_1:
[----:B------:R-:W-:Y:S01]  /*03b0*/  FMUL.FTZ R16, R15, R18 ;  /* 0x000000120f107220 */ /* 0x000fe20000410000 */
[----:B------:R-:W-:-:S03]  /*03c0*/  FMUL.FTZ R18, R18, 0.5 ;  /* 0x3f00000012127820 */ /* 0x000fc60000410000 */
[----:B------:R-:W-:-:S04]  /*03d0*/  FFMA R15, -R16, R16, R15 ;  /* 0x00000010100f7223 */ /* 0x000fc8000000010f */
[----:B------:R-:W-:-:S07]  /*03e0*/  FFMA R16, R15, R18, R16 ;  /* 0x000000120f107223 */ /* 0x000fce0000000010 */
.L_x_2:
[----:B------:R-:W-:Y:S05]  /*03f0*/  BSYNC.RECONVERGENT B0 ;  /* 0x0000000000007941 */ /* 0x000fea0003800200 */
.L_x_0:
[----:B------:R-:W-:Y:S01]  /*0400*/  FMUL R0, R11, 9.8100004196166992188 ;  /* 0x411cf5c30b007820 */ /* 0x000fe20000400000 */
[----:B------:R-:W-:Y:S01]  /*0410*/  BSSY.RECONVERGENT B0, `(.L_x_3) ;  /* 0x000000e000007945 */ /* 0x000fe20003800200 */
[----:B-----5:R-:W-:Y:S02]  /*0420*/  FADD R8, R13, -R16 ;  /* 0x800000100d087221 */ /* 0x020fe40000000000 */
[----:B------:R1:W2:Y:S01]  /*0430*/  MUFU.RSQ R7, R0 ;  /* 0x0000000000077308 */ /* 0x0002a20000001400 */
[----:B------:R-:W-:-:S04]  /*0440*/  IADD3 R6, PT, PT, R0, -0xd000000, RZ ;  /* 0xf300000000067810 */ /* 0x000fc80007ffe0ff */
[----:B------:R-:W-:-:S13]  /*0450*/  ISETP.GT.U32.AND P0, PT, R6, 0x727fffff, PT ;  /* 0x727fffff0600780c */ /* 0x000fda0003f04070 */
[----:B-12---:R-:W-:Y:S05]  /*0460*/  @!P0 BRA `(.L_x_4) ;  /* 0x0000000000108947 */ /* 0x006fea0003800000 */
[----:B------:R-:W-:-:S07]  /*0470*/  MOV R19, 0x490 ;  /* 0x0000049000137802 */ /* 0x000fce0000000f00 */
[----:B0-----:R-:W-:Y:S05]  /*0480*/  CALL.REL.NOINC `($__internal_0_$__cuda_sm20_sqrt_rn_f32_slowpath) ;  /* 0x0000000000dc7944 */ /* 0x001fea0003c00000 */
[----:B------:R-:W-:Y:S01]  /*0490*/  MOV R11, R0 ;  /* 0x00000000000b7202 */ /* 0x000fe20000000f00 */
[----:B------:R-:W-:Y:S06]  /*04a0*/  BRA `(.L_x_5) ;  /* 0x0000000000107947 */ /* 0x000fec0003800000 */
.L_x_4:
[----:B------:R-:W-:Y:S01]  /*04b0*/  FMUL.FTZ R11, R0, R7 ;  /* 0x00000007000b7220 */ /* 0x000fe20000410000 */
[----:B------:R-:W-:-:S03]  /*04c0*/  FMUL.FTZ R7, R7, 0.5 ;  /* 0x3f00000007077820 */ /* 0x000fc60000410000 */
[----:B------:R-:W-:-:S04]  /*04d0*/  FFMA R0, -R11, R11, R0 ;  /* 0x0000000b0b007223 */ /* 0x000fc80000000100 */
[----:B------:R-:W-:-:S07]  /*04e0*/  FFMA R11, R0, R7, R11 ;  /* 0x00000007000b7223 */ /* 0x000fce000000000b */
.L_x_5:
[----:B------:R-:W-:Y:S05]  /*04f0*/  BSYNC.RECONVERGENT B0 ;  /* 0x0000000000007941 */ /* 0x000fea0003800200 */
.L_x_3:
[----:B------:R-:W1:Y:S01]  /*0500*/  LDC.64 R6, c[0x0][0x390] ;  /* 0x0000e400ff067b82 */ /* 0x000e620000000a00 */
[----:B------:R-:W-:Y:S01]  /*0510*/  FADD R16, R13, R16 ;  /* 0x000000100d107221 */ /* 0x000fe20000000000 */
[C-C-:B------:R-:W-:Y:S01]  /*0520*/  FADD R13, R12.reuse, -R11.reuse ;  /* 0x8000000b0c0d7221 */ /* 0x140fe20000000000 */
[----:B------:R-:W-:Y:S01]  /*0530*/  FADD R11, R12, R11 ;  /* 0x0000000b0c0b7221 */ /* 0x000fe20000000000 */
[----:B------:R-:W-:Y:S01]  /*0540*/  FMUL R0, R4, 9.8100004196166992188 ;  /* 0x411cf5c304007820 */ /* 0x000fe20000400000 */
[----:B------:R-:W-:Y:S02]  /*0550*/  BSSY.RECONVERGENT B0, `(.L_x_6) ;  /* 0x0000012000007945 */ /* 0x000fe40003800200 */
[----:B------:R-:W-:Y:S02]  /*0560*/  FMNMX3 R13, R8, R13, RZ, PT ;  /* 0x0000000d080d7276 */ /* 0x000fe400038000ff */
[----:B------:R-:W-:Y:S02]  /*0570*/  FMNMX3 R11, R16, R11, RZ, !PT ;  /* 0x0000000b100b7276 */ /* 0x000fe400078000ff */
[----:B------:R-:W-:Y:S01]  /*0580*/  IADD3 R4, PT, PT, R0, -0xd000000, RZ ;  /* 0xf300000000047810 */ /* 0x000fe20007ffe0ff */
[----:B------:R2:W-:Y:S03]  /*0590*/  STG.E desc[UR4][R2.64], R13 ;  /* 0x0000000d02007986 */ /* 0x0005e6000c101904 */
[----:B------:R-:W-:Y:S01]  /*05a0*/  ISETP.GT.U32.AND P0, PT, R4, 0x727fffff, PT ;  /* 0x727fffff0400780c */ /* 0x000fe20003f04070 */
[----:B-1----:R-:W-:-:S02]  /*05b0*/  IMAD.WIDE R6, R5, 0x4, R6 ;  /* 0x0000000405067825 */ /* 0x002fc400078e0206 */
[----:B------:R2:W1:Y:S03]  /*05c0*/  MUFU.RSQ R5, R0 ;  /* 0x0000000000057308 */ /* 0x0004660000001400 */
[----:B------:R2:W-:Y:S07]  /*05d0*/  STG.E desc[UR4][R6.64], R11 ;  /* 0x0000000b06007986 */ /* 0x0005ee000c101904 */
[----:B------:R-:W-:Y:S05]  /*05e0*/  @!P0 BRA `(.L_x_7) ;  /* 0x0000000000108947 */ /* 0x000fea0003800000 */
[----:B------:R-:W-:-:S07]  /*05f0*/  MOV R19, 0x610 ;  /* 0x0000061000137802 */ /* 0x000fce0000000f00 */
[----:B012---:R-:W-:Y:S05]  /*0600*/  CALL.REL.NOINC `($__internal_0_$__cuda_sm20_sqrt_rn_f32_slowpath) ;  /* 0x00000000007c7944 */ /* 0x007fea0003c00000 */
[----:B------:R-:W-:Y:S01]  /*0610*/  MOV R5, R0 ;  /* 0x0000000000057202 */ /* 0x000fe20000000f00 */
[----:B------:R-:W-:Y:S06]  /*0620*/  BRA `(.L_x_8) ;  /* 0x0000000000107947 */ /* 0x000fec0003800000 */
.L_x_7:
[----:B-12---:R-:W-:Y:S01]  /*0630*/  FMUL.FTZ R7, R0, R5 ;  /* 0x0000000500077220 */ /* 0x006fe20000410000 */
[----:B------:R-:W-:-:S03]  /*0640*/  FMUL.FTZ R5, R5, 0.5 ;  /* 0x3f00000005057820 */ /* 0x000fc60000410000 */
[----:B------:R-:W-:-:S04]  /*0650*/  FFMA R0, -R7, R7, R0 ;  /* 0x0000000707007223 */ /* 0x000fc80000000100 */
[----:B------:R-:W-:-:S07]  /*0660*/  FFMA R5, R0, R5, R7 ;  /* 0x0000000500057223 */ /* 0x000fce0000000007 */
.L_x_8:
[----:B------:R-:W-:Y:S05]  /*0670*/  BSYNC.RECONVERGENT B0 ;  /* 0x0000000000007941 */ /* 0x000fea0003800200 */
.L_x_6:
[----:B------:R-:W-:Y:S01]  /*0680*/  FMUL R0, R9, 9.8100004196166992188 ;  /* 0x411cf5c309007820 */ /* 0x000fe20000400000 */
[----:B------:R-:W-:Y:S01]  /*0690*/  BSSY.RECONVERGENT B0, `(.L_x_9) ;  /* 0x000000e000007945 */ /* 0x000fe20003800200 */
[----:B------:R-:W-:Y:S02]  /*06a0*/  FADD R11, R10, -R5 ;  /* 0x800000050a0b7221 */ /* 0x000fe40000000000 */
        /* <DEDUP_REMOVED lines=8> */
.L_x_10:
[----:B------:R-:W-:Y:S01]  /*0730*/  FMUL.FTZ R9, R0, R7 ;  /* 0x0000000700097220 */ /* 0x000fe20000410000 */
[----:B------:R-:W-:-:S03]  /*0740*/  FMUL.FTZ R7, R7, 0.5 ;  /* 0x3f00000007077820 */ /* 0x000fc60000410000 */
[----:B------:R-:W-:-:S04]  /*0750*/  FFMA R0, -R9, R9, R0 ;  /* 0x0000000909007223 */ /* 0x000fc80000000100 */
[----:B------:R-:W-:-:S07]  /*0760*/  FFMA R7, R0, R7, R9 ;  /* 0x0000000700077223 */ /* 0x000fce0000000009 */
.L_x_11:
[----:B------:R-:W-:Y:S05]  /*0770*/  BSYNC.RECONVERGENT B0 ;  /* 0x0000000000007941 */ /* 0x000fea0003800200 */
.L_x_9:
[----:B------:R-:W-:Y:S01]  /*0780*/  FADD R0, R14, -R7 ;  /* 0x800000070e007221 */ /* 0x000fe20000000000 */
[----:B------:R-:W-:Y:S01]  /*0790*/  FADD R10, R10, R5 ;  /* 0x000000050a0a7221 */ /* 0x000fe20000000000 */
[----:B------:R-:W-:-:S03]  /*07a0*/  FADD R7, R14, R7 ;  /* 0x000000070e077221 */ /* 0x000fc60000000000 */
[----:B------:R-:W-:Y:S02]  /*07b0*/  FMNMX3 R5, R11, R0, RZ, PT ;  /* 0x000000000b057276 */ /* 0x000fe400038000ff */
[----:B------:R-:W-:-:S03]  /*07c0*/  FMNMX3 R7, R10, R7, RZ, !PT ;  /* 0x000000070a077276 */ /* 0x000fc600078000ff */
[----:B------:R-:W-:Y:S04]  /*07d0*/  STG.E desc[UR4][R2.64+0x8], R5 ;  /* 0x0000080502007986 */ /* 0x000fe8000c101904 */
[----:B------:R-:W-:Y:S01]  /*07e0*/  STG.E desc[UR4][R2.64+0x1c], R7 ;  /* 0x00001c0702007986 */ /* 0x000fe2000c101904 */
[----:B------:R-:W-:Y:S05]  /*07f0*/  EXIT ;  /* 0x000000000000794d */ /* 0x000fea0003800000 */
        .weak           $__internal_0_$__cuda_sm20_sqrt_rn_f32_slowpath
        .type           $__internal_0_$__cuda_sm20_sqrt_rn_f32_slowpath,@function
        .size           $__internal_0_$__cuda_sm20_sqrt_rn_f32_slowpath,(.L_x_97 - $__internal_0_$__cuda_sm20_sqrt_rn_f32_slowpath)
$__internal_0_$__cuda_sm20_sqrt_rn_f32_slowpath:
[----:B------:R-:W-:-:S13]  /*0800*/  LOP3.LUT P0, RZ, R0, 0x7fffffff, RZ, 0xc0, !PT ;  /* 0x7fffffff00ff7812 */ /* 0x000fda000780c0ff */
[----:B------:R-:W-:Y:S01]  /*0810*/  @!P0 MOV R6, R0 ;  /* 0x0000000000068202 */ /* 0x000fe20000000f00 */
[----:B------:R-:W-:Y:S06]  /*0820*/  @!P0 BRA `(.L_x_12) ;  /* 0x0000000000408947 */ /* 0x000fec0003800000 */
[----:B------:R-:W-:-:S13]  /*0830*/  FSETP.GEU.FTZ.AND P0, PT, R0, RZ, PT ;  /* 0x000000ff0000720b */ /* 0x000fda0003f1e000 */
[----:B------:R-:W-:Y:S01]  /*0840*/  @!P0 MOV R6, 0x7fffffff ;  /* 0x7fffffff00068802 */ /* 0x000fe20000000f00 */
[----:B------:R-:W-:Y:S06]  /*0850*/  @!P0 BRA `(.L_x_12) ;  /* 0x0000000000348947 */ /* 0x000fec0003800000 */
[----:B------:R-:W-:-:S13]  /*0860*/  FSETP.GTU.FTZ.AND P0, PT, |R0|, +INF , PT ;  /* 0x7f8000000000780b */ /* 0x000fda0003f1c200 */
[----:B------:R-:W-:Y:S01]  /*0870*/  @P0 FADD.FTZ R6, R0, 1 ;  /* 0x3f80000000060421 */ /* 0x000fe20000010000 */
[----:B------:R-:W-:Y:S06]  /*0880*/  @P0 BRA `(.L_x_12) ;  /* 0x0000000000280947 */ /* 0x000fec0003800000 */
[----:B------:R-:W-:-:S13]  /*0890*/  FSETP.NEU.FTZ.AND P0, PT, |R0|, +INF , PT ;  /* 0x7f8000000000780b */ /* 0x000fda0003f1d200 */
[----:B------:R-:W-:-:S04]  /*08a0*/  @P0 FFMA R7, R0, 1.84467440737095516160e+19, RZ ;  /* 0x5f80000000070823 */ /* 0x000fc800000000ff */
[----:B------:R-:W0:Y:S02]  /*08b0*/  @P0 MUFU.RSQ R6, R7 ;  /* 0x0000000700060308 */ /* 0x000e240000001400 */
[----:B0-----:R-:W-:Y:S01]  /*08c0*/  @P0 FMUL.FTZ R18, R7, R6 ;  /* 0x0000000607120220 */ /* 0x001fe20000410000 */
[----:B------:R-:W-:Y:S01]  /*08d0*/  @P0 FMUL.FTZ R17, R6, 0.5 ;  /* 0x3f00000006110820 */ /* 0x000fe20000410000 */
[----:B------:R-:W-:Y:S02]  /*08e0*/  @!P0 MOV R6, R0 ;  /* 0x0000000000068202 */ /* 0x000fe40000000f00 */
[----:B------:R-:W-:-:S04]  /*08f0*/  @P0 FADD.FTZ R15, -R18, -RZ ;  /* 0x800000ff120f0221 */ /* 0x000fc80000010100 */
[----:B------:R-:W-:-:S04]  /*0900*/  @P0 FFMA R15, R18, R15, R7 ;  /* 0x0000000f120f0223 */ /* 0x000fc80000000007 */
[----:B------:R-:W-:-:S04]  /*0910*/  @P0 FFMA R15, R15, R17, R18 ;  /* 0x000000110f0f0223 */ /* 0x000fc80000000012 */
[----:B------:R-:W-:-:S07]  /*0920*/  @P0 FMUL.FTZ R6, R15, 2.3283064365386962891e-10 ;  /* 0x2f8000000f060820 */ /* 0x000fce0000410000 */
.L_x_12:
[----:B------:R-:W-:Y:S01]  /*0930*/  HFMA2 R7, -RZ, RZ, 0, 0 ;  /* 0x00000000ff077431 */ /* 0x000fe200000001ff */
[----:B------:R-:W-:Y:S02]  /*0940*/  MOV R0, R6 ;  /* 0x0000000600007202 */ /* 0x000fe40000000f00 */
[----:B------:R-:W-:-:S04]  /*0950*/  MOV R6, R19 ;  /* 0x0000001300067202 */ /* 0x000fc80000000f00 */
[----:B------:R-:W-:Y:S05]  /*0960*/  RET.REL.NODEC R6 `(_Z19CalculatePropSpeedsPfS_S_ii) ;  /* 0xfffffff406a47950 */ /* 0x000fea0003c3ffff */
.L_x_13:
[----:B------:R-:W-:-:S00]  /*0970*/  BRA `(.L_x_13) ;  /* 0xfffffffc00fc7947 */ /* 0x000fc0000383ffff */
[----:B------:R-:W-:-:S00]  /*0980*/  NOP ;  /* 0x0000000000007918 */ /* 0x000fc00000000000 */
[----:B------:R-:W-:-:S00]  /*0990*/  NOP ;  /* 0x0000000000007918 */ /* 0x000fc00000000000 */
[----:B------:R-:W-:-:S00]  /*09a0*/  NOP ;  /* 0x0000000000007918 */ /* 0x000fc00000000000 */
[----:B------:R-:W-:-:S00]  /*09b0*/  NOP ;  /* 0x0000000000007918 */ /* 0x000fc00000000000 */
[----:B------:R-:W-:-:S00]  /*09c0*/  NOP ;  /* 0x0000000000007918 */ /* 0x000fc00000000000 */
[----:B------:R-:W-:-:S00]  /*09d0*/  NOP ;  /* 0x0000000000007918 */ /* 0x000fc00000000000 */
[----:B------:R-:W-:-:S00]  /*09e0*/  NOP ;  /* 0x0000000000007918 */ /* 0x000fc00000000000 */
[----:B------:R-:W-:-:S00]  /*09f0*/  NOP ;  /* 0x0000000000007918 */ /* 0x000fc00000000000 */
.L_x_97:


//--------------------- .text._Z22ReconstructFreeSurfacePfS_S_S_iiff --------------------------
	.section	.text._Z22ReconstructFreeSurfacePfS_S_S_iiff,"ax",@progbits
	.align	128
        .global         _Z22ReconstructFreeSurfacePfS_S_S_iiff
        .type           _Z22ReconstructFreeSurfacePfS_S_S_iiff,@function
        .size           _Z22ReconstructFreeSurfacePfS_S_S_iiff,(.L_x_99 - _Z22ReconstructFreeSurfacePfS_S_S_iiff)
        .other          _Z22ReconstructFreeSurfacePfS_S_S_iiff,@"STO_CUDA_ENTRY STV_DEFAULT"
_Z22ReconstructFreeSurfacePfS_S_S_iiff:
.text._Z22ReconstructFreeSurfacePfS_S_S_iiff:
[----:B------:R-:W-:Y:S01]  /*0000*/  LDC R1, c[0x0][0x37c] ;  /* 0x0000df00ff017b82 */ /* 0x000fe20000000800 */
[----:B------:R-:W0:Y:S07]  /*0010*/  S2R R5, SR_TID.X ;  /* 0x0000000000057919 */ /* 0x000e2e0000002100 */
[----:B------:R-:W1:Y:S01]  /*0020*/  LDC R0, c[0x0][0x364] ;  /* 0x0000d900ff007b82 */ /* 0x000e620000000800 */
[----:B------:R-:W2:Y:S01]  /*0030*/  LDCU.64 UR8, c[0x0][0x3a0] ;  /* 0x00007400ff0877ac */ /* 0x000ea20008000a00 */
[----:B------:R-:W-:Y:S01]  /*0040*/  BSSY.RECONVERGENT B0, `(.L_x_14) ;  /* 0x0000038000007945 */ /* 0x000fe20003800200 */
[----:B------:R-:W1:Y:S01]  /*0050*/  S2R R3, SR_TID.Y ;  /* 0x0000000000037919 */ /* 0x000e620000002200 */
[----:B------:R-:W3:Y:S04]  /*0060*/  LDCU.64 UR6, c[0x0][0x358] ;  /* 0x00006b00ff0677ac */ /* 0x000ee80008000a00 */
[----:B------:R-:W0:Y:S08]  /*0070*/  S2UR UR5, SR_CTAID.X ;  /* 0x00000000000579c3 */ /* 0x000e300000002500 */
[----:B------:R-:W0:Y:S08]  /*0080*/  LDC R4, c[0x0][0x360] ;  /* 0x0000d800ff047b82 */ /* 0x000e300000000800 */
[----:B------:R-:W1:Y:S08]  /*0090*/  S2UR UR4, SR_CTAID.Y ;  /* 0x00000000000479c3 */ /* 0x000e700000002600 */
[----:B------:R-:W4:Y:S08]  /*00a0*/  LDC.64 R16, c[0x0][0x388] ;  /* 0x0000e200ff107b82 */ /* 0x000f300000000a00 */
[----:B------:R-:W5:Y:S01]  /*00b0*/  LDC.64 R26, c[0x0][0x390] ;  /* 0x0000e400ff1a7b82 */ /* 0x000f620000000a00 */
[----:B0-----:R-:W-:-:S05]  /*00c0*/  IMAD R4, R4, UR5, R5 ;  /* 0x0000000504047c24 */ /* 0x001fca000f8e0205 */
[----:B--2---:R-:W-:Y:S01]  /*00d0*/  ISETP.GE.AND P0, PT, R4, UR9, PT ;  /* 0x0000000904007c0c */ /* 0x004fe2000bf06270 */
[----:B-1----:R-:W-:Y:S01]  /*00e0*/  IMAD R0, R0, UR4, R3 ;  /* 0x0000000400007c24 */ /* 0x002fe2000f8e0203 */
[----:B------:R-:W-:-:S03]  /*00f0*/  SHF.L.U32 R3, R4, 0x1, RZ ;  /* 0x0000000104037819 */ /* 0x000fc600000006ff */
[C---:B------:R-:W-:Y:S01]  /*0100*/  IMAD R5, R0.reuse, UR9, RZ ;  /* 0x0000000900057c24 */ /* 0x040fe2000f8e02ff */
[C---:B------:R-:W-:Y:S02]  /*0110*/  ISETP.GE.OR P0, PT, R0.reuse, UR8, P0 ;  /* 0x0000000800007c0c */ /* 0x040fe40008706670 */
[C---:B------:R-:W-:Y:S02]  /*0120*/  IADD3 R2, PT, PT, R0.reuse, 0x1, RZ ;  /* 0x0000000100027810 */ /* 0x040fe40007ffe0ff */
[-C--:B------:R-:W-:Y:S02]  /*0130*/  IADD3 R6, PT, PT, R0, R5.reuse, RZ ;  /* 0x0000000500067210 */ /* 0x080fe40007ffe0ff */
[----:B------:R-:W-:Y:S02]  /*0140*/  IADD3 R2, PT, PT, R2, UR9, R5 ;  /* 0x0000000902027c10 */ /* 0x000fe4000fffe005 */
[----:B------:R-:W-:Y:S02]  /*0150*/  IADD3 R44, PT, PT, R4, R5, RZ ;  /* 0x00000005042c7210 */ /* 0x000fe40007ffe0ff */
[----:B------:R-:W-:-:S02]  /*0160*/  LEA R19, R2, R3, 0x1 ;  /* 0x0000000302137211 */ /* 0x000fc400078e08ff */
[----:B------:R-:W-:Y:S01]  /*0170*/  LEA R3, R6, R3, 0x1 ;  /* 0x0000000306037211 */ /* 0x000fe200078e08ff */
[----:B------:R-:W-:Y:S01]  /*0180*/  IMAD R44, R44, 0xc, RZ ;  /* 0x0000000c2c2c7824 */ /* 0x000fe200078e02ff */
[----:B------:R-:W-:Y:S01]  /*0190*/  ISETP.NE.AND P1, PT, R0, RZ, PT ;  /* 0x000000ff0000720c */ /* 0x000fe20003f25270 */
[----:B----4-:R-:W-:-:S04]  /*01a0*/  IMAD.WIDE R18, R19, 0x4, R16 ;  /* 0x0000000413127825 */ /* 0x010fc800078e0210 */
[----:B------:R-:W-:-:S04]  /*01b0*/  IMAD.WIDE R16, R3, 0x4, R16 ;  /* 0x0000000403107825 */ /* 0x000fc800078e0210 */
[----:B-----5:R-:W-:Y:S01]  /*01c0*/  IMAD.WIDE R26, R44, 0x4, R26 ;  /* 0x000000042c1a7825 */ /* 0x020fe200078e021a */
[----:B---3--:R-:W-:Y:S06]  /*01d0*/  @P0 BRA `(.L_x_15) ;  /* 0x0000000000780947 */ /* 0x008fec0003800000 */
[----:B------:R-:W0:Y:S02]  /*01e0*/  LDC.64 R2, c[0x0][0x398] ;  /* 0x0000e600ff027b82 */ /* 0x000e240000000a00 */
[----:B0-----:R-:W-:-:S05]  /*01f0*/  IMAD.WIDE R2, R44, 0x4, R2 ;  /* 0x000000042c027825 */ /* 0x001fca00078e0202 */
[----:B------:R0:W-:Y:S04]  /*0200*/  STG.E desc[UR6][R2.64], RZ ;  /* 0x000000ff02007986 */ /* 0x0001e8000c101906 */
        /* <DEDUP_REMOVED lines=19> */
[----:B------:R-:W2:Y:S04]  /*0340*/  LDG.E R7, desc[UR6][R18.64] ;  /* 0x0000000612077981 */ /* 0x000ea8000c1e1900 */
[----:B--2---:R0:W-:Y:S04]  /*0350*/  STG.E desc[UR6][R26.64], R7 ;  /* 0x000000071a007986 */ /* 0x0041e8000c101906 */
[----:B------:R-:W2:Y:S04]  /*0360*/  LDG.E R9, desc[UR6][R16.64] ;  /* 0x0000000610097981 */ /* 0x000ea8000c1e1900 */
[----:B--2---:R0:W-:Y:S04]  /*0370*/  STG.E desc[UR6][R26.64+0xc], R9 ;  /* 0x00000c091a007986 */ /* 0x0041e8000c101906 */
[----:B------:R-:W2:Y:S04]  /*0380*/  LDG.E R11, desc[UR6][R16.64+0xc] ;  /* 0x00000c06100b7981 */ /* 0x000ea8000c1e1900 */
[----:B--2---:R0:W-:Y:S04]  /*0390*/  STG.E desc[UR6][R26.64+0x18], R11 ;  /* 0x0000180b1a007986 */ /* 0x0041e8000c101906 */
[----:B------:R-:W2:Y:S04]  /*03a0*/  LDG.E R13, desc[UR6][R16.64+0x4] ;  /* 0x00000406100d7981 */ /* 0x000ea8000c1e1900 */
[----:B--2---:R0:W-:Y:S02]  /*03b0*/  STG.E desc[UR6][R26.64+0x24], R13 ;  /* 0x0000240d1a007986 */ /* 0x0041e4000c101906 */
.L_x_15:
[----:B------:R-:W-:Y:S05]  /*03c0*/  BSYNC.RECONVERGENT B0 ;  /* 0x0000000000007941 */ /* 0x000fea0003800200 */
.L_x_14:
[----:B------:R-:W-:Y:S01]  /*03d0*/  UIADD3 UR4, UPT, UPT, UR9, -0x1, URZ ;  /* 0xffffffff09047890 */ /* 0x000fe2000fffe0ff */
[----:B------:R-:W-:Y:S01]  /*03e0*/  ISETP.LT.OR P0, PT, R4, 0x1, !P1 ;  /* 0x000000010400780c */ /* 0x000fe20004f01670 */
[----:B------:R-:W-:-:S04]  /*03f0*/  UIADD3 UR5, UPT, UPT, UR8, -0x1, URZ ;  /* 0xffffffff08057890 */ /* 0x000fc8000fffe0ff */
[----:B------:R-:W-:-:S04]  /*0400*/  ISETP.GE.OR P0, PT, R4, UR4, P0 ;  /* 0x0000000404007c0c */ /* 0x000fc80008706670 */
[----:B------:R-:W-:-:S13]  /*0410*/  ISETP.GE.OR P0, PT, R0, UR5, P0 ;  /* 0x0000000500007c0c */ /* 0x000fda0008706670 */
[----:B------:R-:W-:Y:S05]  /*0420*/  @P0 EXIT ;  /* 0x000000000000094d */ /* 0x000fea0003800000 */
[----:B------:R-:W1:Y:S01]  /*0430*/  LDC.64 R24, c[0x0][0x380] ;  /* 0x0000e000ff187b82 */ /* 0x000e620000000a00 */
[----:B------:R-:W-:Y:S01]  /*0440*/  LEA R22, R4, R4, 0x1 ;  /* 0x0000000404167211 */ /* 0x000fe200078e08ff */
[----:B------:R-:W2:Y:S04]  /*0450*/  LDG.E R34, desc[UR6][R16.64+0x4] ;  /* 0x0000040610227981 */ /* 0x000ea8000c1e1900 */
[----:B------:R-:W2:Y:S01]  /*0460*/  LDG.E R6, desc[UR6][R16.64+0xc] ;  /* 0x00000c0610067981 */ /* 0x000ea2000c1e1900 */
[----:B0-----:R-:W-:-:S04]  /*0470*/  IMAD R13, R5, 0x3, R22 ;  /* 0x00000003050d7824 */ /* 0x001fc800078e0216 */
[----:B-1----:R-:W-:-:S05]  /*0480*/  IMAD.WIDE R12, R13, 0x4, R24 ;  /* 0x000000040d0c7825 */ /* 0x002fca00078e0218 */
[----:B------:R-:W3:Y:S01]  /*0490*/  LDG.E R8, desc[UR6][R12.64] ;  /* 0x000000060c087981 */ /* 0x000ee2000c1e1900 */
[----:B--2---:R-:W-:-:S04]  /*04a0*/  FADD R2, R34, R6 ;  /* 0x0000000622027221 */ /* 0x004fc80000000000 */
[----:B------:R-:W-:-:S05]  /*04b0*/  FMUL R3, R2, 0.5 ;  /* 0x3f00000002037820 */ /* 0x000fca0000400000 */
[----:B---3--:R-:W-:-:S13]  /*04c0*/  FSETP.GT.AND P0, PT, R8, R3, PT ;  /* 0x000000030800720b */ /* 0x008fda0003f04000 */
[----:B------:R-:W-:Y:S05]  /*04d0*/  @!P0 EXIT ;  /* 0x000000000000894d */ /* 0x000fea0003800000 */
[----:B------:R-:W-:Y:S01]  /*04e0*/  HFMA2 R5, -RZ, RZ, 0, 1.78813934326171875e-07 ;  /* 0x00000003ff057431 */ /* 0x000fe200000001ff */
[----:B------:R-:W0:Y:S04]  /*04f0*/  LDC R10, c[0x0][0x3ac] ;  /* 0x0000eb00ff0a7b82 */ /* 0x000e280000000800 */
[----:B------:R-:W-:-:S04]  /*0500*/  IMAD R5, R0, R5, 0x3 ;  /* 0x0000000300057424 */ /* 0x000fc800078e0205 */
[----:B------:R-:W-:-:S04]  /*0510*/  IMAD R3, R5, UR9, R22 ;  /* 0x0000000905037c24 */ /* 0x000fc8000f8e0216 */
[----:B------:R-:W-:-:S05]  /*0520*/  IMAD.WIDE R24, R3, 0x4, R24 ;  /* 0x0000000403187825 */ /* 0x000fca00078e0218 */
[----:B------:R-:W2:Y:S01]  /*0530*/  LDG.E R4, desc[UR6][R24.64] ;  /* 0x0000000618047981 */ /* 0x000ea2000c1e1900 */
[----:B------:R-:W-:Y:S01]  /*0540*/  IADD3 R5, PT, PT, R5, -0x6, RZ ;  /* 0xfffffffa05057810 */ /* 0x000fe20007ffe0ff */
[----:B0-----:R-:W0:Y:S01]  /*0550*/  MUFU.RCP R0, R10 ;  /* 0x0000000a00007308 */ /* 0x001e220000001000 */
[----:B------:R-:W-:Y:S01]  /*0560*/  BSSY.RECONVERGENT B2, `(.L_x_16) ;  /* 0x0000010000027945 */ /* 0x000fe20003800200 */
[----:B------:R-:W-:Y:S02]  /*0570*/  FADD R15, R10, R10 ;  /* 0x0000000a0a0f7221 */ /* 0x000fe40000000000 */
[----:B------:R-:W-:Y:S02]  /*0580*/  IMAD R22, R5, UR9, R22 ;  /* 0x0000000905167c24 */ /* 0x000fe4000f8e0216 */
[----:B0-----:R-:W-:-:S04]  /*0590*/  FFMA R3, R0, -R10, 1 ;  /* 0x3f80000000037423 */ /* 0x001fc8000000080a */
[----:B------:R-:W-:Y:S01]  /*05a0*/  FFMA R0, R0, R3, R0 ;  /* 0x0000000300007223 */ /* 0x000fe20000000000 */
[----:B--2---:R-:W-:-:S04]  /*05b0*/  FADD R3, -R8, R4 ;  /* 0x0000000408037221 */ /* 0x004fc80000000100 */
[----:B------:R-:W0:Y:S01]  /*05c0*/  FCHK P0, R3, R10 ;  /* 0x0000000a03007302 */ /* 0x000e220000000000 */
[----:B------:R-:W-:-:S04]  /*05d0*/  FFMA R9, R3, R0, RZ ;  /* 0x0000000003097223 */ /* 0x000fc800000000ff */
[----:B------:R-:W-:-:S04]  /*05e0*/  FFMA R2, R9, -R10, R3 ;  /* 0x8000000a09027223 */ /* 0x000fc80000000003 */
[----:B------:R-:W-:Y:S01]  /*05f0*/  FFMA R9, R0, R2, R9 ;  /* 0x0000000200097223 */ /* 0x000fe20000000009 */
[----:B0-----:R-:W-:Y:S06]  /*0600*/  @!P0 BRA `(.L_x_17) ;  /* 0x0000000000148947 */ /* 0x001fec0003800000 */
[----:B------:R-:W0:Y:S01]  /*0610*/  LDCU UR4, c[0x0][0x3ac] ;  /* 0x00007580ff0477ac */ /* 0x000e220008000800 */
[----:B------:R-:W-:Y:S02]  /*0620*/  MOV R46, 0x650 ;  /* 0x00000650002e7802 */ /* 0x000fe40000000f00 */
[----:B0-----:R-:W-:-:S07]  /*0630*/  MOV R0, UR4 ;  /* 0x0000000400007c02 */ /* 0x001fce0008000f00 */
[----:B------:R-:W-:Y:S05]  /*0640*/  CALL.REL.NOINC `($__internal_2_$__cuda_sm3x_div_rn_noftz_f32_slowpath) ;  /* 0x0000003800e87944 */ /* 0x000fea0003c00000 */
[----:B------:R-:W-:-:S07]  /*0650*/  MOV R9, R0 ;  /* 0x0000000000097202 */ /* 0x000fce0000000f00 */
.L_x_17:
[----:B------:R-:W-:Y:S05]  /*0660*/  BSYNC.RECONVERGENT B2 ;  /* 0x0000000000027941 */ /* 0x000fea0003800200 */
.L_x_16:
[----:B------:R-:W0:Y:S02]  /*0670*/  LDC.64 R2, c[0x0][0x380] ;  /* 0x0000e000ff027b82 */ /* 0x000e240000000a00 */
[----:B0-----:R-:W-:-:S05]  /*0680*/  IMAD.WIDE R22, R22, 0x4, R2 ;  /* 0x0000000416167825 */ /* 0x001fca00078e0202 */
[----:B------:R-:W2:Y:S01]  /*0690*/  LDG.E R5, desc[UR6][R22.64] ;  /* 0x0000000616057981 */ /* 0x000ea2000c1e1900 */
[----:B------:R-:W0:Y:S01]  /*06a0*/  MUFU.RCP R0, R15 ;  /* 0x0000000f00007308 */ /* 0x000e220000001000 */
[----:B------:R-:W-:Y:S01]  /*06b0*/  BSSY.RECONVERGENT B2, `(.L_x_18) ;  /* 0x000000d000027945 */ /* 0x000fe20003800200 */
[----:B0-----:R-:W-:-:S04]  /*06c0*/  FFMA R7, -R15, R0, 1 ;  /* 0x3f8000000f077423 */ /* 0x001fc80000000100 */
[----:B------:R-:W-:Y:S01]  /*06d0*/  FFMA R0, R0, R7, R0 ;  /* 0x0000000700007223 */ /* 0x000fe20000000000 */
[----:B--2---:R-:W-:-:S04]  /*06e0*/  FADD R3, R4, -R5 ;  /* 0x8000000504037221 */ /* 0x004fc80000000000 */
[----:B------:R-:W0:Y:S01]  /*06f0*/  FCHK P0, R3, R15 ;  /* 0x0000000f03007302 */ /* 0x000e220000000000 */
[----:B------:R-:W-:-:S04]  /*0700*/  FFMA R7, R3, R0, RZ ;  /* 0x0000000003077223 */ /* 0x000fc800000000ff */
[----:B------:R-:W-:-:S04]  /*0710*/  FFMA R2, -R15, R7, R3 ;  /* 0x000000070f027223 */ /* 0x000fc80000000103 */
[----:B------:R-:W-:Y:S01]  /*0720*/  FFMA R7, R0, R2, R7 ;  /* 0x0000000200077223 */ /* 0x000fe20000000007 */
[----:B0-----:R-:W-:Y:S06]  /*0730*/  @!P0 BRA `(.L_x_19) ;  /* 0x0000000000108947 */ /* 0x001fec0003800000 */
[----:B------:R-:W-:Y:S02]  /*0740*/  MOV R0, R15 ;  /* 0x0000000f00007202 */ /* 0x000fe40000000f00 */
[----:B------:R-:W-:-:S07]  /*0750*/  MOV R46, 0x770 ;  /* 0x00000770002e7802 */ /* 0x000fce0000000f00 */
[----:B------:R-:W-:Y:S05]  /*0760*/  CALL.REL.NOINC `($__internal_2_$__cuda_sm3x_div_rn_noftz_f32_slowpath) ;  /* 0x0000003800a07944 */ /* 0x000fea0003c00000 */
[----:B------:R-:W-:-:S07]  /*0770*/  MOV R7, R0 ;  /* 0x0000000000077202 */ /* 0x000fce0000000f00 */
.L_x_19:
[----:B------:R-:W-:Y:S05]  /*0780*/  BSYNC.RECONVERGENT B2 ;  /* 0x0000000000027941 */ /* 0x000fea0003800200 */
.L_x_18:
[----:B------:R-:W0:Y:S01]  /*0790*/  LDC R4, c[0x0][0x3ac] ;  /* 0x0000eb00ff047b82 */ /* 0x000e220000000800 */
[----:B------:R-:W-:Y:S01]  /*07a0*/  FADD R3, R8, -R5 ;  /* 0x8000000508037221 */ /* 0x000fe20000000000 */
[----:B------:R-:W-:Y:S01]  /*07b0*/  BSSY.RECONVERGENT B2, `(.L_x_20) ;  /* 0x000000e000027945 */ /* 0x000fe20003800200 */
[----:B0-----:R-:W0:Y:S01]  /*07c0*/  MUFU.RCP R11, R4 ;  /* 0x00000004000b7308 */ /* 0x001e220000001000 */
[----:B------:R-:W-:-:S07]  /*07d0*/  FMUL R5, R4, 0.5 ;  /* 0x3f00000004057820 */ /* 0x000fce0000400000 */
[----:B------:R-:W1:Y:S01]  /*07e0*/  FCHK P0, R3, R4 ;  /* 0x0000000403007302 */ /* 0x000e620000000000 */
[----:B0-----:R-:W-:-:S04]  /*07f0*/  FFMA R0, R11, -R4, 1 ;  /* 0x3f8000000b007423 */ /* 0x001fc80000000804 */
[----:B------:R-:W-:-:S04]  /*0800*/  FFMA R0, R11, R0, R11 ;  /* 0x000000000b007223 */ /* 0x000fc8000000000b */
[----:B------:R-:W-:-:S04]  /*0810*/  FFMA R2, R0, R3, RZ ;  /* 0x0000000300027223 */ /* 0x000fc800000000ff */
[----:B------:R-:W-:-:S04]  /*0820*/  FFMA R11, R2, -R4, R3 ;  /* 0x80000004020b7223 */ /* 0x000fc80000000003 */
[----:B------:R-:W-:Y:S01]  /*0830*/  FFMA R0, R0, R11, R2 ;  /* 0x0000000b00007223 */ /* 0x000fe20000000002 */
[----:B-1----:R-:W-:Y:S06]  /*0840*/  @!P0 BRA `(.L_x_21) ;  /* 0x0000000000108947 */ /* 0x002fec0003800000 */
[----:B------:R-:W0:Y:S01]  /*0850*/  LDCU UR4, c[0x0][0x3ac] ;  /* 0x00007580ff0477ac */ /* 0x000e220008000800 */
[----:B------:R-:W-:Y:S02]  /*0860*/  MOV R46, 0x890 ;  /* 0x00000890002e7802 */ /* 0x000fe40000000f00 */
[----:B0-----:R-:W-:-:S07]  /*0870*/  MOV R0, UR4 ;  /* 0x0000000400007c02 */ /* 0x001fce0008000f00 */
[----:B------:R-:W-:Y:S05]  /*0880*/  CALL.REL.NOINC `($__internal_2_$__cuda_sm3x_div_rn_noftz_f32_slowpath) ;  /* 0x0000003800587944 */ /* 0x000fea0003c00000 */
.L_x_21:
[----:B------:R-:W-:Y:S05]  /*0890*/  BSYNC.RECONVERGENT B2 ;  /* 0x0000000000027941 */ /* 0x000fea0003800200 */
.L_x_20:
[----:B------:R-:W2:Y:S01]  /*08a0*/  LDG.E R4, desc[UR6][R12.64+0xc] ;  /* 0x00000c060c047981 */ /* 0x000ea2000c1e1900 */
[----:B------:R-:W0:Y:S01]  /*08b0*/  LDC R20, c[0x0][0x3a8] ;  /* 0x0000ea00ff147b82 */ /* 0x000e220000000800 */
[----:B------:R-:W-:Y:S02]  /*08c0*/  HFMA2 R14, -RZ, RZ, 1.875, 0 ;  /* 0x3f800000ff0e7431 */ /* 0x000fe400000001ff */
[----:B------:R-:W-:Y:S01]  /*08d0*/  FMUL R2, R9, 1.2999999523162841797 ;  /* 0x3fa6666609027820 */ /* 0x000fe20000400000 */
[----:B------:R-:W-:Y:S01]  /*08e0*/  FMUL R0, R0, 1.2999999523162841797 ;  /* 0x3fa6666600007820 */ /* 0x000fe20000400000 */
[----:B------:R-:W-:Y:S03]  /*08f0*/  BSSY.RECONVERGENT B2, `(.L_x_22) ;  /* 0x000001c000027945 */ /* 0x000fe60003800200 */
[C---:B------:R-:W-:Y:S02]  /*0900*/  LOP3.LUT R3, R14.reuse, 0x80000000, R2, 0xb8, !PT ;  /* 0x800000000e037812 */ /* 0x040fe400078eb802 */
[----:B------:R-:W-:-:S02]  /*0910*/  LOP3.LUT R10, R14, 0x80000000, R7, 0xb8, !PT ;  /* 0x800000000e0a7812 */ /* 0x000fc400078eb807 */
[----:B------:R-:W-:Y:S02]  /*0920*/  FMNMX R2, |R2|, |R7|, PT ;  /* 0x4000000702027209 */ /* 0x000fe40003800200 */
[----:B------:R-:W-:Y:S01]  /*0930*/  LOP3.LUT R9, R14, 0x80000000, R0, 0xb8, !PT ;  /* 0x800000000e097812 */ /* 0x000fe200078eb800 */
[----:B------:R-:W-:-:S04]  /*0940*/  FADD R3, R3, R10 ;  /* 0x0000000a03037221 */ /* 0x000fc80000000000 */
[----:B------:R-:W-:Y:S01]  /*0950*/  FMUL.D2 R7, R2, R3 ;  /* 0x0000000302077220 */ /* 0x000fe20000300000 */
[----:B0-----:R-:W0:Y:S04]  /*0960*/  MUFU.RCP R11, R20 ;  /* 0x00000014000b7308 */ /* 0x001e280000001000 */
[----:B------:R-:W-:Y:S02]  /*0970*/  LOP3.LUT R2, R14, 0x80000000, R7, 0xb8, !PT ;  /* 0x800000000e027812 */ /* 0x000fe400078eb807 */
[----:B------:R-:W-:Y:S01]  /*0980*/  FMNMX R0, |R0|, |R7|, PT ;  /* 0x4000000700007209 */ /* 0x000fe20003800200 */
[----:B------:R-:W-:Y:S02]  /*0990*/  FADD R7, R20, R20 ;  /* 0x0000001414077221 */ /* 0x000fe40000000000 */
[----:B------:R-:W-:-:S04]  /*09a0*/  FADD R9, R2, R9 ;  /* 0x0000000902097221 */ /* 0x000fc80000000000 */
[----:B------:R-:W-:-:S04]  /*09b0*/  FMUL.D2 R9, R0, R9 ;  /* 0x0000000900097220 */ /* 0x000fc80000300000 */
[-CC-:B------:R-:W-:Y:S01]  /*09c0*/  FFMA R47, R9, R5.reuse, R8.reuse ;  /* 0x00000005092f7223 */ /* 0x180fe20000000008 */
[----:B0-----:R-:W-:Y:S01]  /*09d0*/  FFMA R10, R11, -R20, 1 ;  /* 0x3f8000000b0a7423 */ /* 0x001fe20000000814 */
[----:B------:R-:W-:-:S03]  /*09e0*/  FFMA R45, R9, -R5, R8 ;  /* 0x80000005092d7223 */ /* 0x000fc60000000008 */
        /* <DEDUP_REMOVED lines=12> */
.L_x_23:
[----:B------:R-:W-:Y:S05]  /*0ab0*/  BSYNC.RECONVERGENT B2 ;  /* 0x0000000000027941 */ /* 0x000fea0003800200 */
.L_x_22:
[----:B------:R-:W2:Y:S01]  /*0ac0*/  LDG.E R11, desc[UR6][R12.64+-0xc] ;  /* 0xfffff4060c0b7981 */ /* 0x000ea2000c1e1900 */
[----:B------:R-:W0:Y:S01]  /*0ad0*/  MUFU.RCP R0, R7 ;  /* 0x0000000700007308 */ /* 0x000e220000001000 */
[----:B------:R-:W-:Y:S01]  /*0ae0*/  BSSY.RECONVERGENT B2, `(.L_x_24) ;  /* 0x000000d000027945 */ /* 0x000fe20003800200 */
[----:B0-----:R-:W-:-:S04]  /*0af0*/  FFMA R9, R0, -R7, 1 ;  /* 0x3f80000000097423 */ /* 0x001fc80000000807 */
[----:B------:R-:W-:Y:S01]  /*0b00*/  FFMA R0, R0, R9, R0 ;  /* 0x0000000900007223 */ /* 0x000fe20000000000 */
[----:B--2---:R-:W-:-:S04]  /*0b10*/  FADD R3, R4, -R11 ;  /* 0x8000000b04037221 */ /* 0x004fc80000000000 */
[----:B------:R-:W0:Y:S01]  /*0b20*/  FCHK P0, R3, R7 ;  /* 0x0000000703007302 */ /* 0x000e220000000000 */
[----:B------:R-:W-:-:S04]  /*0b30*/  FFMA R2, R3, R0, RZ ;  /* 0x0000000003027223 */ /* 0x000fc800000000ff */
[----:B------:R-:W-:-:S04]  /*0b40*/  FFMA R9, R2, -R7, R3 ;  /* 0x8000000702097223 */ /* 0x000fc80000000003 */
[----:B------:R-:W-:Y:S01]  /*0b50*/  FFMA R9, R0, R9, R2 ;  /* 0x0000000900097223 */ /* 0x000fe20000000002 */
[----:B0-----:R-:W-:Y:S06]  /*0b60*/  @!P0 BRA `(.L_x_25) ;  /* 0x0000000000108947 */ /* 0x001fec0003800000 */
[----:B------:R-:W-:Y:S02]  /*0b70*/  MOV R0, R7 ;  /* 0x0000000700007202 */ /* 0x000fe40000000f00 */
[----:B------:R-:W-:-:S07]  /*0b80*/  MOV R46, 0xba0 ;  /* 0x00000ba0002e7802 */ /* 0x000fce0000000f00 */
[----:B------:R-:W-:Y:S05]  /*0b90*/  CALL.REL.NOINC `($__internal_2_$__cuda_sm3x_div_rn_noftz_f32_slowpath) ;  /* 0x0000003400947944 */ /* 0x000fea0003c00000 */
[----:B------:R-:W-:-:S07]  /*0ba0*/  MOV R9, R0 ;  /* 0x0000000000097202 */ /* 0x000fce0000000f00 */
.L_x_25:
[----:B------:R-:W-:Y:S05]  /*0bb0*/  BSYNC.RECONVERGENT B2 ;  /* 0x0000000000027941 */ /* 0x000fea0003800200 */
.L_x_24:
        /* <DEDUP_REMOVED lines=16> */
.L_x_27:
[----:B------:R-:W-:Y:S05]  /*0cc0*/  BSYNC.RECONVERGENT B2 ;  /* 0x0000000000027941 */ /* 0x000fea0003800200 */
.L_x_26:
[----:B------:R-:W2:Y:S01]  /*0cd0*/  LDG.E R4, desc[UR6][R24.64+0x4] ;  /* 0x0000040618047981 */ /* 0x000ea2000c1e1900 */
[----:B------:R-:W0:Y:S03]  /*0ce0*/  LDC R28, c[0x0][0x3ac] ;  /* 0x0000eb00ff1c7b82 */ /* 0x000e260000000800 */
[----:B------:R-:W2:Y:S01]  /*0cf0*/  LDG.E R14, desc[UR6][R12.64+0x4] ;  /* 0x000004060c0e7981 */ /* 0x000ea2000c1e1900 */
[----:B------:R-:W-:Y:S02]  /*0d00*/  HFMA2 R20, -RZ, RZ, 1.875, 0 ;  /* 0x3f800000ff147431 */ /* 0x000fe400000001ff */
[----:B------:R-:W-:Y:S01]  /*0d10*/  FMUL R10, R10, 1.2999999523162841797 ;  /* 0x3fa666660a0a7820 */ /* 0x000fe20000400000 */
[----:B------:R-:W-:Y:S01]  /*0d20*/  FMUL R0, R0, 1.2999999523162841797 ;  /* 0x3fa6666600007820 */ /* 0x000fe20000400000 */
[----:B------:R-:W-:Y:S01]  /*0d30*/  BSSY.RECONVERGENT B2, `(.L_x_28) ;  /* 0x000001c000027945 */ /* 0x000fe20003800200 */
[----:B------:R-:W-:-:S02]  /*0d40*/  LOP3.LUT R3, R20, 0x80000000, R9, 0xb8, !PT ;  /* 0x8000000014037812 */ /* 0x000fc400078eb809 */
[----:B------:R-:W-:Y:S02]  /*0d50*/  LOP3.LUT R2, R20, 0x80000000, R10, 0xb8, !PT ;  /* 0x8000000014027812 */ /* 0x000fe400078eb80a */
[----:B------:R-:W-:-:S03]  /*0d60*/  FMNMX R9, |R10|, |R9|, PT ;  /* 0x400000090a097209 */ /* 0x000fc60003800200 */
[----:B------:R-:W-:Y:S01]  /*0d70*/  FADD R2, R2, R3 ;  /* 0x0000000302027221 */ /* 0x000fe20000000000 */
[----:B------:R-:W-:Y:S01]  /*0d80*/  LOP3.LUT R3, R20, 0x80000000, R0, 0xb8, !PT ;  /* 0x8000000014037812 */ /* 0x000fe200078eb800 */
[----:B0-----:R-:W0:Y:S02]  /*0d90*/  MUFU.RCP R11, R28 ;  /* 0x0000001c000b7308 */ /* 0x001e240000001000 */
[----:B------:R-:W-:-:S05]  /*0da0*/  FMUL.D2 R9, R9, R2 ;  /* 0x0000000209097220 */ /* 0x000fca0000300000 */
[----:B------:R-:W-:Y:S02]  /*0db0*/  LOP3.LUT R2, R20, 0x80000000, R9, 0xb8, !PT ;  /* 0x8000000014027812 */ /* 0x000fe400078eb809 */
[----:B------:R-:W-:-:S03]  /*0dc0*/  FMNMX R0, |R0|, |R9|, PT ;  /* 0x4000000900007209 */ /* 0x000fc60003800200 */
[----:B------:R-:W-:-:S04]  /*0dd0*/  FADD R3, R2, R3 ;  /* 0x0000000302037221 */ /* 0x000fc80000000000 */
[----:B------:R-:W-:Y:S01]  /*0de0*/  FMUL.D2 R3, R0, R3 ;  /* 0x0000000300037220 */ /* 0x000fe20000300000 */
[----:B0-----:R-:W-:-:S03]  /*0df0*/  FFMA R10, R11, -R28, 1 ;  /* 0x3f8000000b0a7423 */ /* 0x001fc6000000081c */
[CCC-:B------:R-:W-:Y:S01]  /*0e00*/  FFMA R43, R3.reuse, R31.reuse, R8.reuse ;  /* 0x0000001f032b7223 */ /* 0x1c0fe20000000008 */
[----:B------:R-:W-:Y:S01]  /*0e10*/  FFMA R41, R3, -R31, R8 ;  /* 0x8000001f03297223 */ /* 0x000fe20000000008 */
[----:B------:R-:W-:Y:S01]  /*0e20*/  FFMA R10, R11, R10, R11 ;  /* 0x0000000a0b0a7223 */ /* 0x000fe2000000000b */
[----:B--2---:R-:W-:-:S04]  /*0e30*/  FADD R11, R4, -R14 ;  /* 0x8000000e040b7221 */ /* 0x004fc80000000000 */
[----:B------:R-:W0:Y:S01]  /*0e40*/  FCHK P0, R11, R28 ;  /* 0x0000001c0b007302 */ /* 0x000e220000000000 */
[----:B------:R-:W-:-:S04]  /*0e50*/  FFMA R9, R10, R11, RZ ;  /* 0x0000000b0a097223 */ /* 0x000fc800000000ff */
[----:B------:R-:W-:-:S04]  /*0e60*/  FFMA R2, R9, -R28, R11 ;  /* 0x8000001c09027223 */ /* 0x000fc8000000000b */
[----:B------:R-:W-:Y:S01]  /*0e70*/  FFMA R10, R10, R2, R9 ;  /* 0x000000020a0a7223 */ /* 0x000fe20000000009 */
[----:B0-----:R-:W-:Y:S06]  /*0e80*/  @!P0 BRA `(.L_x_29) ;  /* 0x0000000000188947 */ /* 0x001fec0003800000 */
[----:B------:R-:W0:Y:S01]  /*0e90*/  LDCU UR4, c[0x0][0x3ac] ;  /* 0x00007580ff0477ac */ /* 0x000e220008000800 */
[----:B------:R-:W-:Y:S02]  /*0ea0*/  MOV R3, R11 ;  /* 0x0000000b00037202 */ /* 0x000fe40000000f00 */
[----:B------:R-:W-:Y:S02]  /*0eb0*/  MOV R46, 0xee0 ;  /* 0x00000ee0002e7802 */ /* 0x000fe40000000f00 */
[----:B0-----:R-:W-:-:S07]  /*0ec0*/  MOV R0, UR4 ;  /* 0x0000000400007c02 */ /* 0x001fce0008000f00 */
[----:B------:R-:W-:Y:S05]  /*0ed0*/  CALL.REL.NOINC `($__internal_2_$__cuda_sm3x_div_rn_noftz_f32_slowpath) ;  /* 0x0000003000c47944 */ /* 0x000fea0003c00000 */
[----:B------:R-:W-:-:S07]  /*0ee0*/  MOV R10, R0 ;  /* 0x00000000000a7202 */ /* 0x000fce0000000f00 */
.L_x_29:
[----:B------:R-:W-:Y:S05]  /*0ef0*/  BSYNC.RECONVERGENT B2 ;  /* 0x0000000000027941 */ /* 0x000fea0003800200 */
.L_x_28:
        /* <DEDUP_REMOVED lines=15> */
.L_x_31:
[----:B------:R-:W-:Y:S05]  /*0ff0*/  BSYNC.RECONVERGENT B2 ;  /* 0x0000000000027941 */ /* 0x000fea0003800200 */
.L_x_30:
[----:B------:R-:W0:Y:S01]  /*1000*/  LDC R4, c[0x0][0x3ac] ;  /* 0x0000eb00ff047b82 */ /* 0x000e220000000800 */
[----:B------:R-:W-:Y:S01]  /*1010*/  FADD R3, R14, -R11 ;  /* 0x8000000b0e037221 */ /* 0x000fe20000000000 */
[----:B------:R-:W-:Y:S01]  /*1020*/  BSSY.RECONVERGENT B2, `(.L_x_32) ;  /* 0x000000d000027945 */ /* 0x000fe20003800200 */
[----:B0-----:R-:W0:Y:S08]  /*1030*/  MUFU.RCP R21, R4 ;  /* 0x0000000400157308 */ /* 0x001e300000001000 */
        /* <DEDUP_REMOVED lines=11> */
.L_x_33:
[----:B------:R-:W-:Y:S05]  /*10f0*/  BSYNC.RECONVERGENT B2 ;  /* 0x0000000000027941 */ /* 0x000fea0003800200 */
.L_x_32:
        /* <DEDUP_REMOVED lines=8> */
[----:B------:R-:W-:-:S03]  /*1180*/  FMNMX R9, |R10|, |R9|, PT ;  /* 0x400000090a097209 */ /* 0x000fc60003800200 */
[----:B------:R-:W-:Y:S01]  /*1190*/  FADD R2, R2, R3 ;  /* 0x0000000302027221 */ /* 0x000fe20000000000 */
[----:B------:R-:W-:-:S03]  /*11a0*/  LOP3.LUT R3, R21, 0x80000000, R0, 0xb8, !PT ;  /* 0x8000000015037812 */ /* 0x000fc600078eb800 */
[----:B------:R-:W-:Y:S01]  /*11b0*/  FMUL.D2 R9, R9, R2 ;  /* 0x0000000209097220 */ /* 0x000fe20000300000 */
[----:B0-----:R-:W0:Y:S04]  /*11c0*/  MUFU.RCP R11, R28 ;  /* 0x0000001c000b7308 */ /* 0x001e280000001000 */
[----:B------:R-:W-:Y:S02]  /*11d0*/  LOP3.LUT R2, R21, 0x80000000, R9, 0xb8, !PT ;  /* 0x8000000015027812 */ /* 0x000fe400078eb809 */
[----:B------:R-:W-:-:S03]  /*11e0*/  FMNMX R0, |R0|, |R9|, PT ;  /* 0x4000000900007209 */ /* 0x000fc60003800200 */
[----:B------:R-:W-:-:S04]  /*11f0*/  FADD R3, R2, R3 ;  /* 0x0000000302037221 */ /* 0x000fc80000000000 */
[----:B------:R-:W-:-:S04]  /*1200*/  FMUL.D2 R3, R0, R3 ;  /* 0x0000000300037220 */ /* 0x000fc80000300000 */
[----:B------:R-:W-:Y:S01]  /*1210*/  FFMA R42, R3, -R5, R14 ;  /* 0x80000005032a7223 */ /* 0x000fe2000000000e */
[----:B0-----:R-:W-:-:S04]  /*1220*/  FFMA R20, R11, -R28, 1 ;  /* 0x3f8000000b147423 */ /* 0x001fc8000000081c */
[----:B------:R-:W-:Y:S01]  /*1230*/  FFMA R20, R11, R20, R11 ;  /* 0x000000140b147223 */ /* 0x000fe2000000000b */
[----:B--2---:R-:W-:-:S04]  /*1240*/  FADD R11, -R14, R4 ;  /* 0x000000040e0b7221 */ /* 0x004fc80000000100 */
[----:B------:R-:W0:Y:S01]  /*1250*/  FCHK P0, R11, R28 ;  /* 0x0000001c0b007302 */ /* 0x000e220000000000 */
[----:B------:R-:W-:-:S04]  /*1260*/  FFMA R9, R20, R11, RZ ;  /* 0x0000000b14097223 */ /* 0x000fc800000000ff */
[----:B------:R-:W-:-:S04]  /*1270*/  FFMA R2, R9, -R28, R11 ;  /* 0x8000001c09027223 */ /* 0x000fc8000000000b */
[----:B------:R-:W-:Y:S01]  /*1280*/  FFMA R20, R20, R2, R9 ;  /* 0x0000000214147223 */ /* 0x000fe20000000009 */
        /* <DEDUP_REMOVED lines=8> */
.L_x_35:
[----:B------:R-:W-:Y:S05]  /*1310*/  BSYNC.RECONVERGENT B2 ;  /* 0x0000000000027941 */ /* 0x000fea0003800200 */
.L_x_34:
        /* <DEDUP_REMOVED lines=15> */
.L_x_37:
[----:B------:R-:W-:Y:S05]  /*1410*/  BSYNC.RECONVERGENT B2 ;  /* 0x0000000000027941 */ /* 0x000fea0003800200 */
.L_x_36:
        /* <DEDUP_REMOVED lines=15> */
.L_x_39:
[----:B------:R-:W-:Y:S05]  /*1510*/  BSYNC.RECONVERGENT B2 ;  /* 0x0000000000027941 */ /* 0x000fea0003800200 */
.L_x_38:
[----:B------:R-:W2:Y:S01]  /*1520*/  LDG.E R10, desc[UR6][R24.64+0x8] ;  /* 0x00000806180a7981 */ /* 0x000ea2000c1e1900 */
[----:B------:R-:W0:Y:S03]  /*1530*/  LDC R28, c[0x0][0x3ac] ;  /* 0x0000eb00ff1c7b82 */ /* 0x000e260000000800 */
[----:B------:R-:W2:Y:S01]  /*1540*/  LDG.E R4, desc[UR6][R12.64+0x8] ;  /* 0x000008060c047981 */ /* 0x000ea2000c1e1900 */
[----:B------:R-:W-:Y:S02]  /*1550*/  HFMA2 R21, -RZ, RZ, 1.875, 0 ;  /* 0x3f800000ff157431 */ /* 0x000fe400000001ff */
[----:B------:R-:W-:Y:S01]  /*1560*/  FMUL R20, R20, 1.2999999523162841797 ;  /* 0x3fa6666614147820 */ /* 0x000fe20000400000 */
[----:B------:R-:W-:Y:S04]  /*1570*/  BSSY.RECONVERGENT B2, `(.L_x_40) ;  /* 0x000001d000027945 */ /* 0x000fe80003800200 */
[----:B------:R-:W-:-:S02]  /*1580*/  LOP3.LUT R2, R21, 0x80000000, R20, 0xb8, !PT ;  /* 0x8000000015027812 */ /* 0x000fc400078eb814 */
[----:B------:R-:W-:Y:S02]  /*1590*/  LOP3.LUT R3, R21, 0x80000000, R11, 0xb8, !PT ;  /* 0x8000000015037812 */ /* 0x000fe400078eb80b */
[----:B------:R-:W-:-:S03]  /*15a0*/  FMNMX R11, |R20|, |R11|, PT ;  /* 0x4000000b140b7209 */ /* 0x000fc60003800200 */
[----:B------:R-:W-:Y:S01]  /*15b0*/  FADD R20, R2, R3 ;  /* 0x0000000302147221 */ /* 0x000fe20000000000 */
[----:B------:R-:W-:Y:S01]  /*15c0*/  FMUL R2, R0, 1.2999999523162841797 ;  /* 0x3fa6666600027820 */ /* 0x000fe20000400000 */
[----:B0-----:R-:W0:Y:S02]  /*15d0*/  MUFU.RCP R29, R28 ;  /* 0x0000001c001d7308 */ /* 0x001e240000001000 */
[----:B------:R-:W-:Y:S02]  /*15e0*/  FMUL.D2 R11, R11, R20 ;  /* 0x000000140b0b7220 */ /* 0x000fe40000300000 */
[----:B------:R-:W-:-:S03]  /*15f0*/  LOP3.LUT R20, R21, 0x80000000, R2, 0xb8, !PT ;  /* 0x8000000015147812 */ /* 0x000fc600078eb802 */
        /* <DEDUP_REMOVED lines=20> */
.L_x_41:
[----:B------:R-:W-:Y:S05]  /*1740*/  BSYNC.RECONVERGENT B2 ;  /* 0x0000000000027941 */ /* 0x000fea0003800200 */
.L_x_40:
[----:B------:R-:W2:Y:S01]  /*1750*/  LDG.E R11, desc[UR6][R22.64+0x8] ;  /* 0x00000806160b7981 */ /* 0x000ea2000c1e1900 */
[----:B------:R-:W0:Y:S01]  /*1760*/  MUFU.RCP R0, R15 ;  /* 0x0000000f00007308 */ /* 0x000e220000001000 */
[----:B------:R-:W-:Y:S01]  /*1770*/  BSSY.RECONVERGENT B2, `(.L_x_42) ;  /* 0x000000d000027945 */ /* 0x000fe20003800200 */
[----:B0-----:R-:W-:Y:S01]  /*1780*/  FFMA R21, -R15, R0, 1 ;  /* 0x3f8000000f157423 */ /* 0x001fe20000000100 */
[----:B--2---:R-:W-:-:S03]  /*1790*/  FADD R3, R10, -R11 ;  /* 0x8000000b0a037221 */ /* 0x004fc60000000000 */
[----:B------:R-:W-:Y:S02]  /*17a0*/  FFMA R10, R0, R21, R0 ;  /* 0x00000015000a7223 */ /* 0x000fe40000000000 */
[----:B------:R-:W0:Y:S02]  /*17b0*/  FCHK P0, R3, R15 ;  /* 0x0000000f03007302 */ /* 0x000e240000000000 */
        /* <DEDUP_REMOVED lines=8> */
.L_x_43:
[----:B------:R-:W-:Y:S05]  /*1840*/  BSYNC.RECONVERGENT B2 ;  /* 0x0000000000027941 */ /* 0x000fea0003800200 */
.L_x_42:
        /* <DEDUP_REMOVED lines=15> */
.L_x_45:
[----:B------:R-:W-:Y:S05]  /*1940*/  BSYNC.RECONVERGENT B2 ;  /* 0x0000000000027941 */ /* 0x000fea0003800200 */
.L_x_44:
[----:B------:R-:W2:Y:S01]  /*1950*/  LDG.E R11, desc[UR6][R12.64+0x14] ;  /* 0x000014060c0b7981 */ /* 0x000ea2000c1e1900 */
[----:B------:R-:W0:Y:S01]  /*1960*/  LDC R20, c[0x0][0x3a8] ;  /* 0x0000ea00ff147b82 */ /* 0x000e220000000800 */
[----:B------:R-:W-:Y:S01]  /*1970*/  FMUL R3, R14, 1.2999999523162841797 ;  /* 0x3fa666660e037820 */ /* 0x000fe20000400000 */
[----:B------:R-:W-:Y:S01]  /*1980*/  HFMA2 R14, -RZ, RZ, 1.875, 0 ;  /* 0x3f800000ff0e7431 */ /* 0x000fe200000001ff */
[----:B------:R-:W-:Y:S04]  /*1990*/  BSSY.RECONVERGENT B2, `(.L_x_46) ;  /* 0x000001d000027945 */ /* 0x000fe80003800200 */
[C---:B------:R-:W-:Y:S02]  /*19a0*/  LOP3.LUT R2, R14.reuse, 0x80000000, R3, 0xb8, !PT ;  /* 0x800000000e027812 */ /* 0x040fe400078eb803 */
[----:B------:R-:W-:-:S02]  /*19b0*/  LOP3.LUT R15, R14, 0x80000000, R10, 0xb8, !PT ;  /* 0x800000000e0f7812 */ /* 0x000fc400078eb80a */
[----:B------:R-:W-:-:S03]  /*19c0*/  FMNMX R3, |R3|, |R10|, PT ;  /* 0x4000000a03037209 */ /* 0x000fc60003800200 */
[----:B------:R-:W-:Y:S01]  /*19d0*/  FADD R10, R2, R15 ;  /* 0x0000000f020a7221 */ /* 0x000fe20000000000 */
[----:B------:R-:W-:-:S03]  /*19e0*/  FMUL R2, R0, 1.2999999523162841797 ;  /* 0x3fa6666600027820 */ /* 0x000fc60000400000 */
[----:B------:R-:W-:Y:S01]  /*19f0*/  FMUL.D2 R3, R3, R10 ;  /* 0x0000000a03037220 */ /* 0x000fe20000300000 */
[----:B0-----:R-:W0:Y:S01]  /*1a00*/  MUFU.RCP R23, R20 ;  /* 0x0000001400177308 */ /* 0x001e220000001000 */
        /* <DEDUP_REMOVED lines=21> */
.L_x_47:
[----:B------:R-:W-:Y:S05]  /*1b60*/  BSYNC.RECONVERGENT B2 ;  /* 0x0000000000027941 */ /* 0x000fea0003800200 */
.L_x_46:
        /* <DEDUP_REMOVED lines=15> */
.L_x_49:
[----:B------:R-:W-:Y:S05]  /*1c60*/  BSYNC.RECONVERGENT B2 ;  /* 0x0000000000027941 */ /* 0x000fea0003800200 */
.L_x_48:
        /* <DEDUP_REMOVED lines=15> */
[----:B------:R-:W-:-:S07]  /*1d60*/  MOV R2, R0 ;  /* 0x0000000000027202 */ /* 0x000fce0000000f00 */
.L_x_51:
[----:B------:R-:W-:Y:S05]  /*1d70*/  BSYNC.RECONVERGENT B2 ;  /* 0x0000000000027941 */ /* 0x000fea0003800200 */
.L_x_50:
[----:B------:R-:W2:Y:S04]  /*1d80*/  LDG.E R18, desc[UR6][R18.64] ;  /* 0x0000000612127981 */ /* 0x000ea8000c1e1900 */
[----:B------:R0:W5:Y:S01]  /*1d90*/  LDG.E R0, desc[UR6][R16.64] ;  /* 0x0000000610007981 */ /* 0x000162000c1e1900 */
[----:B------:R-:W-:Y:S01]  /*1da0*/  FSETP.GEU.AND P1, PT, R43, R6, PT ;  /* 0x000000062b00720b */ /* 0x000fe20003f2e000 */
[----:B------:R-:W-:-:S12]  /*1db0*/  BSSY.RECONVERGENT B0, `(.L_x_52) ;  /* 0x000000d000007945 */ /* 0x000fd80003800200 */
[----:B------:R-:W-:-:S04]  /*1dc0*/  @!P1 FADD R7, R8, R8 ;  /* 0x0000000808079221 */ /* 0x000fc80000000000 */
[----:B------:R-:W-:Y:S01]  /*1dd0*/  @!P1 FADD R41, -R6, R7 ;  /* 0x0000000706299221 */ /* 0x000fe20000000100 */
[----:B--2---:R-:W-:-:S13]  /*1de0*/  FSETP.GEU.AND P0, PT, R47, R18, PT ;  /* 0x000000122f00720b */ /* 0x004fda0003f0e000 */
[----:B------:R-:W-:Y:S01]  /*1df0*/  @!P0 FADD R3, R8, R8 ;  /* 0x0000000808038221 */ /* 0x000fe20000000000 */
[----:B------:R-:W-:-:S03]  /*1e00*/  @!P0 MOV R47, R18 ;  /* 0x00000012002f8202 */ /* 0x000fc60000000f00 */
[----:B------:R-:W-:Y:S01]  /*1e10*/  @!P0 FADD R45, -R18, R3 ;  /* 0x00000003122d8221 */ /* 0x000fe20000000100 */
[----:B0-----:R-:W-:Y:S06]  /*1e20*/  @!P0 BRA `(.L_x_53) ;  /* 0x0000000000148947 */ /* 0x001fec0003800000 */
[----:B------:R-:W2:Y:S02]  /*1e30*/  LDG.E R16, desc[UR6][R16.64] ;  /* 0x0000000610107981 */ /* 0x000ea4000c1e1900 */
[----:B--2---:R-:W-:-:S13]  /*1e40*/  FSETP.GEU.AND P0, PT, R45, R16, PT ;  /* 0x000000102d00720b */ /* 0x004fda0003f0e000 */
[----:B------:R-:W-:Y:S01]  /*1e50*/  @!P0 FADD R3, R8, R8 ;  /* 0x0000000808038221 */ /* 0x000fe20000000000 */
[----:B------:R-:W-:-:S03]  /*1e60*/  @!P0 MOV R45, R16 ;  /* 0x00000010002d8202 */ /* 0x000fc60000000f00 */
[----:B------:R-:W-:-:S07]  /*1e70*/  @!P0 FADD R47, R3, -R16 ;  /* 0x80000010032f8221 */ /* 0x000fce0000000000 */
.L_x_53:
[----:B------:R-:W-:Y:S05]  /*1e80*/  BSYNC.RECONVERGENT B0 ;  /* 0x0000000000007941 */ /* 0x000fea0003800200 */
.L_x_52:
[----:B------:R-:W-:Y:S01]  /*1e90*/  BSSY.RECONVERGENT B0, `(.L_x_54) ;  /* 0x0000007000007945 */ /* 0x000fe20003800200 */
[----:B------:R-:W-:-:S03]  /*1ea0*/  @!P1 MOV R43, R6 ;  /* 0x00000006002b9202 */ /* 0x000fc60000000f00 */
[----:B------:R-:W-:Y:S05]  /*1eb0*/  @!P1 BRA `(.L_x_55) ;  /* 0x0000000000109947 */ /* 0x000fea0003800000 */
[----:B------:R-:W-:-:S13]  /*1ec0*/  FSETP.GEU.AND P0, PT, R41, R34, PT ;  /* 0x000000222900720b */ /* 0x000fda0003f0e000 */
[----:B------:R-:W-:Y:S01]  /*1ed0*/  @!P0 FADD R3, R8, R8 ;  /* 0x0000000808038221 */ /* 0x000fe20000000000 */
[----:B------:R-:W-:-:S03]  /*1ee0*/  @!P0 MOV R41, R34 ;  /* 0x0000002200298202 */ /* 0x000fc60000000f00 */
[----:B------:R-:W-:-:S07]  /*1ef0*/  @!P0 FADD R43, -R34, R3 ;  /* 0x00000003222b8221 */ /* 0x000fce0000000100 */
.L_x_55:
[----:B------:R-:W-:Y:S05]  /*1f00*/  BSYNC.RECONVERGENT B0 ;  /* 0x0000000000007941 */ /* 0x000fea0003800200 */
.L_x_54:
[----:B------:R-:W-:Y:S02]  /*1f10*/  HFMA2 R15, -RZ, RZ, 1.875, 0 ;  /* 0x3f800000ff0f7431 */ /* 0x000fe400000001ff */
[----:B------:R-:W-:Y:S01]  /*1f20*/  FADD R36, -R18, R47 ;  /* 0x0000002f12247221 */ /* 0x000fe20000000100 */
[----:B------:R-:W-:Y:S01]  /*1f30*/  FMUL R5, R5, 1.2999999523162841797 ;  /* 0x3fa6666605057820 */ /* 0x000fe20000400000 */
[----:B------:R-:W-:Y:S01]  /*1f40*/  FADD R35, -R6, R43 ;  /* 0x0000002b06237221 */ /* 0x000fe20000000100 */
[----:B------:R-:W-:Y:S01]  /*1f50*/  FADD R34, -R34, R41 ;  /* 0x0000002922227221 */ /* 0x000fe20000000100 */
[C---:B------:R-:W-:Y:S01]  /*1f60*/  FMUL R7, |R36|.reuse, 16777216 ;  /* 0x4b80000024077820 */ /* 0x040fe20000400200 */
[----:B------:R-:W-:Y:S01]  /*1f70*/  FSETP.GEU.AND P0, PT, |R36|, 1.175494350822287508e-38, PT ;  /* 0x008000002400780b */ /* 0x000fe20003f0e200 */
[----:B------:R-:W-:Y:S01]  /*1f80*/  FMUL R8, |R35|, 16777216 ;  /* 0x4b80000023087820 */ /* 0x000fe20000400200 */
[----:B------:R-:W-:Y:S01]  /*1f90*/  FMNMX R3, |R5|, |R10|, PT ;  /* 0x4000000a05037209 */ /* 0x000fe20003800200 */
[----:B------:R-:W-:Y:S01]  /*1fa0*/  FMUL R11, |R34|, 16777216 ;  /* 0x4b800000220b7820 */ /* 0x000fe20000400200 */
[C---:B------:R-:W-:Y:S01]  /*1fb0*/  LOP3.LUT R5, R15.reuse, 0x80000000, R5, 0xb8, !PT ;  /* 0x800000000f057812 */ /* 0x040fe200078eb805 */
[----:B------:R-:W-:Y:S01]  /*1fc0*/  FMUL R2, R2, 1.2999999523162841797 ;  /* 0x3fa6666602027820 */ /* 0x000fe20000400000 */
[----:B------:R-:W-:Y:S01]  /*1fd0*/  LOP3.LUT R10, R15, 0x80000000, R10, 0xb8, !PT ;  /* 0x800000000f0a7812 */ /* 0x000fe200078eb80a */
[----:B-----5:R-:W-:Y:S01]  /*1fe0*/  FADD R33, -R0, R45 ;  /* 0x0000002d00217221 */ /* 0x020fe20000000100 */
[----:B------:R-:W-:Y:S01]  /*1ff0*/  FSEL R7, R7, |R36|, !P0 ;  /* 0x4000002407077208 */ /* 0x000fe20004000000 */
[----:B------:R-:W-:Y:S01]  /*2000*/  FMUL R24, R36, 1.4142135381698608398 ;  /* 0x3fb504f324187820 */ /* 0x000fe20000400000 */
[----:B------:R-:W-:Y:S01]  /*2010*/  FSETP.GEU.AND P1, PT, |R35|, 1.175494350822287508e-38, PT ;  /* 0x008000002300780b */ /* 0x000fe20003f2e200 */
[----:B------:R-:W-:Y:S01]  /*2020*/  FADD R10, R5, R10 ;  /* 0x0000000a050a7221 */ /* 0x000fe20000000000 */
[----:B------:R-:W-:Y:S01]  /*2030*/  IADD3 R6, PT, PT, R7, -0x3f3504f3, RZ ;  /* 0xc0cafb0d07067810 */ /* 0x000fe20007ffe0ff */
[----:B------:R-:W-:Y:S01]  /*2040*/  FMUL R53, R9, R24 ;  /* 0x0000001809357220 */ /* 0x000fe20000400000 */
[----:B------:R-:W-:Y:S01]  /*2050*/  FSEL R5, R8, |R35|, !P1 ;  /* 0x4000002308057208 */ /* 0x000fe20004800000 */
[----:B------:R-:W-:Y:S01]  /*2060*/  FMUL.D2 R3, R3, R10 ;  /* 0x0000000a03037220 */ /* 0x000fe20000300000 */
[----:B------:R-:W-:Y:S01]  /*2070*/  FSETP.GEU.AND P2, PT, |R34|, 1.175494350822287508e-38, PT ;  /* 0x008000002200780b */ /* 0x000fe20003f4e200 */
[----:B------:R-:W-:Y:S01]  /*2080*/  BSSY.RECONVERGENT B0, `(.L_x_56) ;  /* 0x000011d000007945 */ /* 0x000fe20003800200 */
[----:B------:R-:W-:-:S02]  /*2090*/  LOP3.LUT R12, R6, 0xff800000, RZ, 0xc0, !PT ;  /* 0xff800000060c7812 */ /* 0x000fc400078ec0ff */
[----:B------:R-:W-:Y:S02]  /*20a0*/  IADD3 R6, PT, PT, R5, -0x3f3504f3, RZ ;  /* 0xc0cafb0d05067810 */ /* 0x000fe40007ffe0ff */
[----:B------:R-:W-:Y:S02]  /*20b0*/  FSEL R11, R11, |R34|, !P2 ;  /* 0x400000220b0b7208 */ /* 0x000fe40005000000 */
[----:B------:R-:W-:Y:S02]  /*20c0*/  LOP3.LUT R10, R6, 0xff800000, RZ, 0xc0, !PT ;  /* 0xff800000060a7812 */ /* 0x000fe400078ec0ff */
[----:B------:R-:W-:Y:S02]  /*20d0*/  IADD3 R6, PT, PT, R11, -0x3f3504f3, RZ ;  /* 0xc0cafb0d0b067810 */ /* 0x000fe40007ffe0ff */
[----:B------:R-:W-:Y:S02]  /*20e0*/  IADD3 R7, PT, PT, R7, -R12, RZ ;  /* 0x8000000c07077210 */ /* 0x000fe40007ffe0ff */
[----:B------:R-:W-:-:S02]  /*20f0*/  LOP3.LUT R16, R6, 0xff800000, RZ, 0xc0, !PT ;  /* 0xff80000006107812 */ /* 0x000fc400078ec0ff */
[----:B------:R-:W-:Y:S01]  /*2100*/  IADD3 R14, PT, PT, R5, -R10, RZ ;  /* 0x8000000a050e7210 */ /* 0x000fe20007ffe0ff */
[----:B------:R-:W-:Y:S01]  /*2110*/  FADD R8, R7, 1 ;  /* 0x3f80000007087421 */ /* 0x000fe20000000000 */
[----:B------:R-:W-:Y:S01]  /*2120*/  IADD3 R19, PT, PT, R11, -R16, RZ ;  /* 0x800000100b137210 */ /* 0x000fe20007ffe0ff */
[----:B------:R-:W-:Y:S01]  /*2130*/  FADD R17, R7, -1 ;  /* 0xbf80000007117421 */ /* 0x000fe20000000000 */
[C---:B------:R-:W-:Y:S01]  /*2140*/  LOP3.LUT R6, R15.reuse, 0x80000000, R2, 0xb8, !PT ;  /* 0x800000000f067812 */ /* 0x040fe200078eb802 */
[----:B------:R-:W-:Y:S01]  /*2150*/  FADD R13, R14, 1 ;  /* 0x3f8000000e0d7421 */ /* 0x000fe20000000000 */
[----:B------:R-:W-:Y:S01]  /*2160*/  LOP3.LUT R5, R15, 0x80000000, R3, 0xb8, !PT ;  /* 0x800000000f057812 */ /* 0x000fe200078eb803 */
[----:B------:R-:W-:Y:S01]  /*2170*/  FADD R11, R19, 1 ;  /* 0x3f800000130b7421 */ /* 0x000fe20000000000 */
[----:B------:R-:W0:Y:S01]  /*2180*/  MUFU.RCP R8, R8 ;  /* 0x0000000800087308 */ /* 0x000e220000001000 */
[----:B------:R-:W-:Y:S01]  /*2190*/  FMNMX R3, |R2|, |R3|, PT ;  /* 0x4000000302037209 */ /* 0x000fe20003800200 */
[----:B------:R-:W-:Y:S01]  /*21a0*/  FADD R14, R14, -1 ;  /* 0xbf8000000e0e7421 */ /* 0x000fe20000000000 */
[----:B------:R-:W-:Y:S01]  /*21b0*/  FADD R6, R5, R6 ;  /* 0x0000000605067221 */ /* 0x000fe20000000000 */
[----:B------:R-:W-:Y:S01]  /*21c0*/  FADD R5, R17, R17 ;  /* 0x0000001111057221 */ /* 0x000fe20000000000 */
[----:B------:R-:W-:Y:S01]  /*21d0*/  FSEL R15, RZ, -24, P0 ;  /* 0xc1c00000ff0f7808 */ /* 0x000fe20000000000 */
[----:B------:R-:W-:Y:S01]  /*21e0*/  FADD R20, R19, -1 ;  /* 0xbf80000013147421 */ /* 0x000fe20000000000 */
[----:B------:R-:W-:Y:S01]  /*21f0*/  I2FP.F32.S32 R12, R12 ;  /* 0x0000000c000c7245 */ /* 0x000fe20000201400 */
[----:B------:R-:W1:Y:S01]  /*2200*/  MUFU.RCP R13, R13 ;  /* 0x0000000d000d7308 */ /* 0x000e620000001000 */
[----:B------:R-:W-:Y:S01]  /*2210*/  FMUL.D2 R3, R3, R6 ;  /* 0x0000000603037220 */ /* 0x000fe20000300000 */
[----:B------:R-:W-:Y:S01]  /*2220*/  I2FP.F32.S32 R19, R10 ;  /* 0x0000000a00137245 */ /* 0x000fe20000201400 */
[----:B------:R-:W-:Y:S01]  /*2230*/  FADD R10, R14, R14 ;  /* 0x0000000e0e0a7221 */ /* 0x000fe20000000000 */
[----:B------:R-:W-:Y:S01]  /*2240*/  FADD R22, R20, R20 ;  /* 0x0000001414167221 */ /* 0x000fe20000000000 */
[----:B------:R-:W-:Y:S01]  /*2250*/  FFMA R15, R12, 1.1920928955078125e-07, R15 ;  /* 0x340000000c0f7823 */ /* 0x000fe2000000000f */
[----:B------:R-:W-:Y:S01]  /*2260*/  FSEL R12, RZ, -24, P1 ;  /* 0xc1c00000ff0c7808 */ /* 0x000fe20000800000 */
[----:B------:R-:W-:Y:S01]  /*2270*/  FFMA R32, R3, R31, R4 ;  /* 0x0000001f03207223 */ /* 0x000fe20000000004 */
[----:B------:R-:W2:Y:S01]  /*2280*/  MUFU.RCP R11, R11 ;  /* 0x0000000b000b7308 */ /* 0x000ea20000001000 */
[----:B0-----:R-:W-:Y:S01]  /*2290*/  FMUL R6, R8, R5 ;  /* 0x0000000508067220 */ /* 0x001fe20000400000 */
[----:B------:R-:W-:Y:S01]  /*22a0*/  FSEL R18, RZ, -24, P2 ;  /* 0xc1c00000ff127808 */ /* 0x000fe20001000000 */
[----:B------:R-:W-:Y:S01]  /*22b0*/  FFMA R12, R19, 1.1920928955078125e-07, R12 ;  /* 0x34000000130c7823 */ /* 0x000fe2000000000c */
[----:B------:R-:W-:Y:S01]  /*22c0*/  I2FP.F32.S32 R21, R16 ;  /* 0x0000001000157245 */ /* 0x000fe20000201400 */
[----:B------:R-:W-:Y:S01]  /*22d0*/  FADD R2, R17, -R6 ;  /* 0x8000000611027221 */ /* 0x000fe20000000000 */
[----:B------:R-:W-:Y:S01]  /*22e0*/  FSETP.GEU.AND P0, PT, |R33|, 1.175494350822287508e-38, PT ;  /* 0x008000002100780b */ /* 0x000fe20003f0e200 */
[----:B------:R-:W-:Y:S01]  /*22f0*/  FFMA R31, R3, -R31, R4 ;  /* 0x8000001f031f7223 */ /* 0x000fe20000000004 */
[----:B------:R-:W-:Y:S01]  /*2300*/  FSETP.NEU.AND P4, PT, |R36|, +INF , PT ;  /* 0x7f8000002400780b */ /* 0x000fe20003f8d200 */
[----:B-1----:R-:W-:Y:S01]  /*2310*/  FMUL R7, R13, R10 ;  /* 0x0000000a0d077220 */ /* 0x002fe20000400000 */
[----:B------:R-:W-:Y:S01]  /*2320*/  FADD R2, R2, R2 ;  /* 0x0000000202027221 */ /* 0x000fe20000000000 */
[----:B------:R-:W-:Y:S01]  /*2330*/  FFMA R10, R21, 1.1920928955078125e-07, R18 ;  /* 0x34000000150a7823 */ /* 0x000fe20000000012 */
[----:B------:R-:W-:Y:S01]  /*2340*/  FSEL R4, RZ, -24, P0 ;  /* 0xc1c00000ff047808 */ /* 0x000fe20000000000 */
[----:B------:R-:W-:Y:S01]  /*2350*/  FADD R16, R14, -R7 ;  /* 0x800000070e107221 */ /* 0x000fe20000000000 */
[----:B------:R-:W-:Y:S01]  /*2360*/  FFMA R17, R17, -R6, R2 ;  /* 0x8000000611117223 */ /* 0x000fe20000000002 */
[----:B------:R-:W-:Y:S01]  /*2370*/  MOV R2, 0x3a2c32e4 ;  /* 0x3a2c32e400027802 */ /* 0x000fe20000000f00 */
[----:B--2---:R-:W-:Y:S01]  /*2380*/  FMUL R5, R11, R22 ;  /* 0x000000160b057220 */ /* 0x004fe20000400000 */
[----:B------:R-:W-:Y:S01]  /*2390*/  FADD R21, R16, R16 ;  /* 0x0000001010157221 */ /* 0x000fe20000000000 */
[----:B------:R-:W-:-:S02]  /*23a0*/  FADD R22, R35, 4 ;  /* 0x4080000023167421 */ /* 0x000fc40000000000 */
[----:B------:R-:W-:Y:S01]  /*23b0*/  FADD R19, R20, -R5 ;  /* 0x8000000514137221 */ /* 0x000fe20000000000 */
[----:B------:R-:W-:Y:S01]  /*23c0*/  FFMA R18, R14, -R7, R21 ;  /* 0x800000070e127223 */ /* 0x000fe20000000015 */
[----:B------:R-:W-:Y:S01]  /*23d0*/  FMUL R14, R8, R17 ;  /* 0x00000011080e7220 */ /* 0x000fe20000400000 */
[----:B------:R-:W-:Y:S01]  /*23e0*/  FMUL R17, R7, R7 ;  /* 0x0000000707117220 */ /* 0x000fe20000400000 */
[----:B------:R-:W-:Y:S01]  /*23f0*/  FADD R23, R19, R19 ;  /* 0x0000001313177221 */ /* 0x000fe20000000000 */
[C---:B------:R-:W-:Y:S01]  /*2400*/  FMUL R19, R6.reuse, R6 ;  /* 0x0000000606137220 */ /* 0x040fe20000400000 */
[----:B------:R-:W-:Y:S01]  /*2410*/  FFMA R8, R6, 1.4426950216293334961, R15 ;  /* 0x3fb8aa3b06087823 */ /* 0x000fe2000000000f */
[-C--:B------:R-:W-:Y:S01]  /*2420*/  FFMA R0, R17, R2.reuse, 0.0032181653659790754318 ;  /* 0x3b52e7db11007423 */ /* 0x080fe20000000002 */
[-C--:B------:R-:W-:Y:S01]  /*2430*/  FFMA R20, R20, -R5.reuse, R23 ;  /* 0x8000000514147223 */ /* 0x080fe20000000017 */
[----:B------:R-:W-:Y:S01]  /*2440*/  FFMA R16, R19, R2, 0.0032181653659790754318 ;  /* 0x3b52e7db13107423 */ /* 0x000fe20000000002 */
[----:B------:R-:W-:Y:S01]  /*2450*/  FADD R15, R15, -R8 ;  /* 0x800000080f0f7221 */ /* 0x000fe20000000000 */
[----:B------:R-:W-:Y:S01]  /*2460*/  FFMA R0, R17, R0, 0.018033718690276145935 ;  /* 0x3c93bb7311007423 */ /* 0x000fe20000000000 */
[----:B------:R-:W-:Y:S01]  /*2470*/  FMUL R25, R5, R5 ;  /* 0x0000000505197220 */ /* 0x000fe20000400000 */
[----:B------:R-:W-:Y:S01]  /*2480*/  FFMA R16, R19, R16, 0.018033718690276145935 ;  /* 0x3c93bb7313107423 */ /* 0x000fe20000000010 */
[----:B------:R-:W-:Y:S01]  /*2490*/  FFMA R15, R6, 1.4426950216293334961, R15 ;  /* 0x3fb8aa3b060f7823 */ /* 0x000fe2000000000f */
[----:B------:R-:W-:Y:S01]  /*24a0*/  FMUL R13, R13, R18 ;  /* 0x000000120d0d7220 */ /* 0x000fe20000400000 */
[----:B------:R-:W-:Y:S01]  /*24b0*/  FMUL R11, R11, R20 ;  /* 0x000000140b0b7220 */ /* 0x000fe20000400000 */
[----:B------:R-:W-:Y:S01]  /*24c0*/  FFMA R16, R19, R16, 0.12022458761930465698 ;  /* 0x3df6384f13107423 */ /* 0x000fe20000000010 */
[----:B------:R-:W-:-:S03]  /*24d0*/  FFMA R15, R14, 1.4426950216293334961, R15 ;  /* 0x3fb8aa3b0e0f7823 */ /* 0x000fc6000000000f */
[----:B------:R-:W-:Y:S01]  /*24e0*/  FMUL R19, R19, R16 ;  /* 0x0000001013137220 */ /* 0x000fe20000400000 */
[----:B------:R-:W-:Y:S01]  /*24f0*/  FFMA R16, R17, R0, 0.12022458761930465698 ;  /* 0x3df6384f11107423 */ /* 0x000fe20000000000 */
[----:B------:R-:W-:Y:S01]  /*2500*/  FMUL R0, |R33|, 16777216 ;  /* 0x4b80000021007820 */ /* 0x000fe20000400200 */
[----:B------:R-:W-:Y:S01]  /*2510*/  FFMA R15, R6, 1.9251366722983220825e-08, R15 ;  /* 0x32a55e34060f7823 */ /* 0x000fe2000000000f */
[----:B------:R-:W-:Y:S01]  /*2520*/  FMUL R21, R19, 3 ;  /* 0x4040000013157820 */ /* 0x000fe20000400000 */
[----:B------:R-:W-:Y:S01]  /*2530*/  FMUL R16, R17, R16 ;  /* 0x0000001011107220 */ /* 0x000fe20000400000 */
[----:B------:R-:W-:Y:S01]  /*2540*/  FFMA R17, R7, 1.4426950216293334961, R12 ;  /* 0x3fb8aa3b07117823 */ /* 0x000fe2000000000c */
[----:B------:R-:W-:Y:S01]  /*2550*/  FSEL R23, R0, |R33|, !P0 ;  /* 0x4000002100177208 */ /* 0x000fe20004000000 */
[----:B------:R-:W-:Y:S01]  /*2560*/  FFMA R21, R14, R21, R15 ;  /* 0x000000150e157223 */ /* 0x000fe2000000000f */
[----:B------:R-:W-:Y:S01]  /*2570*/  FFMA R15, R5, 1.4426950216293334961, R10 ;  /* 0x3fb8aa3b050f7823 */ /* 0x000fe2000000000a */
[----:B------:R-:W-:Y:S01]  /*2580*/  FADD R12, R12, -R17 ;  /* 0x800000110c0c7221 */ /* 0x000fe20000000000 */
[----:B------:R-:W-:Y:S01]  /*2590*/  FFMA R14, R25, R2, 0.0032181653659790754318 ;  /* 0x3b52e7db190e7423 */ /* 0x000fe20000000002 */
[----:B------:R-:W-:Y:S01]  /*25a0*/  IADD3 R0, PT, PT, R23, -0x3f3504f3, RZ ;  /* 0xc0cafb0d17007810 */ /* 0x000fe20007ffe0ff */
[----:B------:R-:W-:Y:S01]  /*25b0*/  FADD R18, R10, -R15 ;  /* 0x8000000f0a127221 */ /* 0x000fe20000000000 */
[----:B------:R-:W-:Y:S01]  /*25c0*/  FFMA R12, R7, 1.4426950216293334961, R12 ;  /* 0x3fb8aa3b070c7823 */ /* 0x000fe2000000000c */
[----:B------:R-:W-:Y:S01]  /*25d0*/  FFMA R14, R25, R14, 0.018033718690276145935 ;  /* 0x3c93bb73190e7423 */ /* 0x000fe2000000000e */
[----:B------:R-:W-:Y:S01]  /*25e0*/  LOP3.LUT R0, R0, 0xff800000, RZ, 0xc0, !PT ;  /* 0xff80000000007812 */ /* 0x000fe200078ec0ff */
[----:B------:R-:W-:Y:S01]  /*25f0*/  FFMA R20, R5, 1.4426950216293334961, R18 ;  /* 0x3fb8aa3b05147823 */ /* 0x000fe20000000012 */
[----:B------:R-:W-:Y:S01]  /*2600*/  FFMA R12, R13, 1.4426950216293334961, R12 ;  /* 0x3fb8aa3b0d0c7823 */ /* 0x000fe2000000000c */
[----:B------:R-:W-:Y:S01]  /*2610*/  FFMA R18, R25, R14, 0.12022458761930465698 ;  /* 0x3df6384f19127423 */ /* 0x000fe2000000000e */
[----:B------:R-:W-:Y:S01]  /*2620*/  IADD3 R10, PT, PT, R23, -R0, RZ ;  /* 0x80000000170a7210 */ /* 0x000fe20007ffe0ff */
[----:B------:R-:W-:Y:S01]  /*2630*/  FMUL R14, R16, 3 ;  /* 0x40400000100e7820 */ /* 0x000fe20000400000 */
[----:B------:R-:W-:Y:S01]  /*2640*/  FFMA R12, R7, 1.9251366722983220825e-08, R12 ;  /* 0x32a55e34070c7823 */ /* 0x000fe2000000000c */
[----:B------:R-:W-:Y:S01]  /*2650*/  FFMA R20, R11, 1.4426950216293334961, R20 ;  /* 0x3fb8aa3b0b147823 */ /* 0x000fe20000000014 */
[----:B------:R-:W-:Y:S01]  /*2660*/  FMUL R18, R25, R18 ;  /* 0x0000001219127220 */ /* 0x000fe20000400000 */
[----:B------:R-:W-:Y:S01]  /*2670*/  FFMA R21, R6, R19, R21 ;  /* 0x0000001306157223 */ /* 0x000fe20000000015 */
[----:B------:R-:W-:Y:S01]  /*2680*/  FFMA R12, R13, R14, R12 ;  /* 0x0000000e0d0c7223 */ /* 0x000fe2000000000c */
[----:B------:R-:W-:Y:S01]  /*2690*/  FADD R13, R10, 1 ;  /* 0x3f8000000a0d7421 */ /* 0x000fe20000000000 */
[----:B------:R-:W-:Y:S01]  /*26a0*/  FFMA R20, R5, 1.9251366722983220825e-08, R20 ;  /* 0x32a55e3405147823 */ /* 0x000fe20000000014 */
[----:B------:R-:W-:Y:S01]  /*26b0*/  FMUL R14, R18, 3 ;  /* 0x40400000120e7820 */ /* 0x000fe20000400000 */
[----:B------:R-:W-:Y:S01]  /*26c0*/  FFMA R16, R7, R16, R12 ;  /* 0x0000001007107223 */ /* 0x000fe2000000000c */
[----:B------:R-:W0:Y:S01]  /*26d0*/  MUFU.RCP R6, R13 ;  /* 0x0000000d00067308 */ /* 0x000e220000001000 */
[----:B------:R-:W-:Y:S01]  /*26e0*/  FADD R12, R8, R21 ;  /* 0x00000015080c7221 */ /* 0x000fe20000000000 */
[----:B------:R-:W-:Y:S01]  /*26f0*/  FFMA R14, R11, R14, R20 ;  /* 0x0000000e0b0e7223 */ /* 0x000fe20000000014 */
[----:B------:R-:W-:Y:S01]  /*2700*/  FADD R19, R17, R16 ;  /* 0x0000001011137221 */ /* 0x000fe20000000000 */
[----:B------:R-:W-:Y:S01]  /*2710*/  FMUL R20, R34, 1.4142135381698608398 ;  /* 0x3fb504f322147820 */ /* 0x000fe20000400000 */
[----:B------:R-:W-:Y:S01]  /*2720*/  FADD R8, -R8, R12 ;  /* 0x0000000c08087221 */ /* 0x000fe20000000100 */
[----:B------:R-:W-:Y:S01]  /*2730*/  FFMA R18, R5, R18, R14 ;  /* 0x0000001205127223 */ /* 0x000fe2000000000e */
[----:B------:R-:W-:Y:S01]  /*2740*/  FADD R14, R10, -1 ;  /* 0xbf8000000a0e7421 */ /* 0x000fe20000000000 */
[----:B------:R-:W-:Y:S01]  /*2750*/  I2FP.F32.S32 R5, R0 ;  /* 0x0000000000057245 */ /* 0x000fe20000201400 */
[----:B------:R-:W-:Y:S01]  /*2760*/  FADD R17, -R17, R19 ;  /* 0x0000001311117221 */ /* 0x000fe20000000100 */
[----:B------:R-:W-:Y:S01]  /*2770*/  FADD R11, R15, R18 ;  /* 0x000000120f0b7221 */ /* 0x000fe20000000000 */
[----:B------:R-:W-:Y:S01]  /*2780*/  FADD R3, R14, R14 ;  /* 0x0000000e0e037221 */ /* 0x000fe20000000000 */
[----:B------:R-:W-:Y:S01]  /*2790*/  FMUL R0, R19, 4 ;  /* 0x4080000013007820 */ /* 0x000fe20000400000 */
[----:B------:R-:W-:Y:S01]  /*27a0*/  FMUL R7, R12, 4 ;  /* 0x408000000c077820 */ /* 0x000fe20000400000 */
[----:B------:R-:W-:Y:S01]  /*27b0*/  FADD R15, -R15, R11 ;  /* 0x0000000b0f0f7221 */ /* 0x000fe20000000100 */
[----:B------:R-:W-:Y:S01]  /*27c0*/  FADD R21, R21, -R8 ;  /* 0x8000000815157221 */ /* 0x000fe20000000000 */
[----:B------:R-:W-:Y:S01]  /*27d0*/  FADD R17, R16, -R17 ;  /* 0x8000001110117221 */ /* 0x000fe20000000000 */
[----:B0-----:R-:W-:Y:S01]  /*27e0*/  FMUL R3, R6, R3 ;  /* 0x0000000306037220 */ /* 0x001fe20000400000 */
[----:B------:R-:W-:Y:S01]  /*27f0*/  FFMA R10, R19, 4, -R0 ;  /* 0x40800000130a7823 */ /* 0x000fe20000000800 */
[----:B------:R-:W0:Y:S01]  /*2800*/  FRND R8, R7 ;  /* 0x0000000700087307 */ /* 0x000e220000201000 */
[----:B------:R-:W-:Y:S01]  /*2810*/  FFMA R12, R12, 4, -R7 ;  /* 0x408000000c0c7823 */ /* 0x000fe20000000807 */
[----:B------:R-:W-:Y:S01]  /*2820*/  FADD R18, R18, -R15 ;  /* 0x8000000f12127221 */ /* 0x000fe20000000000 */
[C---:B------:R-:W-:Y:S01]  /*2830*/  FADD R13, R14.reuse, -R3 ;  /* 0x800000030e0d7221 */ /* 0x040fe20000000000 */
[----:B------:R-:W-:Y:S01]  /*2840*/  FFMA R15, R17, 4, R10 ;  /* 0x40800000110f7823 */ /* 0x000fe2000000000a */
[-C--:B------:R-:W-:Y:S01]  /*2850*/  FMUL R17, R3, R3.reuse ;  /* 0x0000000303117220 */ /* 0x080fe20000400000 */
[----:B------:R-:W-:Y:S01]  /*2860*/  FFMA R12, R21, 4, R12 ;  /* 0x40800000150c7823 */ /* 0x000fe2000000000c */
[----:B------:R-:W-:Y:S01]  /*2870*/  FFMA R10, R5, 1.1920928955078125e-07, R4 ;  /* 0x34000000050a7823 */ /* 0x000fe20000000004 */
[----:B------:R-:W-:Y:S01]  /*2880*/  FADD R13, R13, R13 ;  /* 0x0000000d0d0d7221 */ /* 0x000fe20000000000 */
[----:B------:R-:W1:Y:S01]  /*2890*/  FRND R21, R0 ;  /* 0x0000000000157307 */ /* 0x000e620000201000 */
[----:B------:R-:W-:Y:S01]  /*28a0*/  FFMA R2, R17, R2, 0.0032181653659790754318 ;  /* 0x3b52e7db11027423 */ /* 0x000fe20000000002 */
[----:B------:R-:W-:Y:S01]  /*28b0*/  FFMA R5, R3, 1.4426950216293334961, R10 ;  /* 0x3fb8aa3b03057823 */ /* 0x000fe2000000000a */
[----:B------:R-:W-:Y:S01]  /*28c0*/  FMUL R4, R11, 4 ;  /* 0x408000000b047820 */ /* 0x000fe20000400000 */
[----:B------:R-:W-:Y:S01]  /*28d0*/  FFMA R13, R14, -R3, R13 ;  /* 0x800000030e0d7223 */ /* 0x000fe2000000000d */
[----:B------:R-:W-:Y:S01]  /*28e0*/  FFMA R2, R17, R2, 0.018033718690276145935 ;  /* 0x3c93bb7311027423 */ /* 0x000fe20000000002 */
[----:B------:R-:W-:Y:S01]  /*28f0*/  FADD R14, R10, -R5 ;  /* 0x800000050a0e7221 */ /* 0x000fe20000000000 */
[----:B0-----:R-:W-:Y:S01]  /*2900*/  FSETP.GT.AND P0, PT, R8, RZ, PT ;  /* 0x000000ff0800720b */ /* 0x001fe20003f04000 */
[----:B------:R-:W0:Y:S01]  /*2910*/  FRND R23, R4 ;  /* 0x0000000400177307 */ /* 0x000e220000201000 */
[----:B------:R-:W-:Y:S01]  /*2920*/  FMUL R10, R6, R13 ;  /* 0x0000000d060a7220 */ /* 0x000fe20000400000 */
[----:B------:R-:W-:Y:S01]  /*2930*/  FADD R13, R7, -R8 ;  /* 0x80000008070d7221 */ /* 0x000fe20000000000 */
[----:B------:R-:W-:Y:S01]  /*2940*/  FFMA R2, R17, R2, 0.12022458761930465698 ;  /* 0x3df6384f11027423 */ /* 0x000fe20000000002 */
[----:B------:R-:W-:-:S02]  /*2950*/  HFMA2 R6, -RZ, RZ, 0.64013671875, -15.109375 ;  /* 0x391fcb8eff067431 */ /* 0x000fc400000001ff */
[----:B------:R-:W-:Y:S01]  /*2960*/  FFMA R19, R3, 1.4426950216293334961, R14 ;  /* 0x3fb8aa3b03137823 */ /* 0x000fe2000000000e */
[----:B------:R-:W-:Y:S01]  /*2970*/  FADD R13, R12, R13 ;  /* 0x0000000d0c0d7221 */ /* 0x000fe20000000000 */
[----:B------:R-:W-:Y:S01]  /*2980*/  FMUL R12, R17, R2 ;  /* 0x00000002110c7220 */ /* 0x000fe20000400000 */
[----:B-1----:R-:W-:Y:S01]  /*2990*/  FADD R2, R0, -R21 ;  /* 0x8000001500027221 */ /* 0x002fe20000000000 */
[----:B------:R-:W-:Y:S01]  /*29a0*/  FFMA R11, R11, 4, -R4 ;  /* 0x408000000b0b7823 */ /* 0x000fe20000000804 */
[----:B------:R-:W-:Y:S01]  /*29b0*/  FFMA R8, R10, 1.4426950216293334961, R19 ;  /* 0x3fb8aa3b0a087823 */ /* 0x000fe20000000013 */
[----:B------:R-:W-:Y:S01]  /*29c0*/  FSETP.GT.AND P1, PT, |R7|, 152, PT ;  /* 0x431800000700780b */ /* 0x000fe20003f24200 */
[----:B------:R-:W-:Y:S01]  /*29d0*/  FADD R15, R15, R2 ;  /* 0x000000020f0f7221 */ /* 0x000fe20000000000 */
[----:B------:R-:W-:Y:S01]  /*29e0*/  FFMA R11, R18, 4, R11 ;  /* 0x40800000120b7823 */ /* 0x000fe2000000000b */
[----:B------:R-:W-:Y:S01]  /*29f0*/  FFMA R2, R13, R6, 0.0013391353422775864601 ;  /* 0x3aaf85ed0d027423 */ /* 0x000fe20000000006 */
[----:B------:R-:W-:Y:S01]  /*2a00*/  FFMA R17, R3, 1.9251366722983220825e-08, R8 ;  /* 0x32a55e3403117823 */ /* 0x000fe20000000008 */
[----:B0-----:R-:W-:Y:S01]  /*2a10*/  FADD R14, R4, -R23 ;  /* 0x80000017040e7221 */ /* 0x001fe20000000000 */
[----:B------:R-:W-:Y:S01]  /*2a20*/  FMUL R8, R12, 3 ;  /* 0x404000000c087820 */ /* 0x000fe20000400000 */
[----:B------:R-:W-:Y:S01]  /*2a30*/  FFMA R2, R13, R2, 0.0096188392490148544312 ;  /* 0x3c1d98560d027423 */ /* 0x000fe20000000002 */
[----:B------:R-:W-:Y:S01]  /*2a40*/  FFMA R16, R15, R6, 0.0013391353422775864601 ;  /* 0x3aaf85ed0f107423 */ /* 0x000fe20000000006 */
[----:B------:R-:W-:Y:S01]  /*2a50*/  FADD R11, R11, R14 ;  /* 0x0000000e0b0b7221 */ /* 0x000fe20000000000 */
[----:B------:R-:W-:Y:S01]  /*2a60*/  FFMA R14, R10, R8, R17 ;  /* 0x000000080a0e7223 */ /* 0x000fe20000000011 */
[----:B------:R-:W-:Y:S01]  /*2a70*/  FFMA R8, R13, R2, 0.055503588169813156128 ;  /* 0x3d6357bb0d087423 */ /* 0x000fe20000000002 */
[----:B------:R0:W1:Y:S01]  /*2a80*/  F2I.NTZ R10, R7 ;  /* 0x00000007000a7305 */ /* 0x0000620000203100 */
[----:B------:R-:W-:Y:S01]  /*2a90*/  SEL R17, RZ, 0x83000000, P0 ;  /* 0x83000000ff117807 */ /* 0x000fe20000000000 */
[----:B------:R-:W-:Y:S01]  /*2aa0*/  FFMA R14, R3, R12, R14 ;  /* 0x0000000c030e7223 */ /* 0x000fe2000000000e */
[----:B------:R-:W-:Y:S01]  /*2ab0*/  FFMA R8, R13, R8, 0.24022644758224487305 ;  /* 0x3e75fdec0d087423 */ /* 0x000fe20000000008 */
[----:B------:R-:W2:Y:S01]  /*2ac0*/  LDC.64 R2, c[0x0][0x3a8] ;  /* 0x0000ea00ff027b82 */ /* 0x000ea20000000a00 */
[----:B------:R-:W-:Y:S01]  /*2ad0*/  FFMA R12, R15, R16, 0.0096188392490148544312 ;  /* 0x3c1d98560f0c7423 */ /* 0x000fe20000000010 */
[----:B------:R-:W-:Y:S01]  /*2ae0*/  FADD R16, R5, R14 ;  /* 0x0000000e05107221 */ /* 0x000fe20000000000 */
[----:B------:R-:W-:Y:S01]  /*2af0*/  FFMA R8, R13, R8, 0.69314718246459960938 ;  /* 0x3f3172180d087423 */ /* 0x000fe20000000008 */
[----:B------:R-:W-:Y:S01]  /*2b00*/  FSETP.GEU.AND P2, PT, R7, RZ, PT ;  /* 0x000000ff0700720b */ /* 0x000fe20003f4e000 */
[----:B------:R-:W-:Y:S01]  /*2b10*/  FFMA R18, R15, R12, 0.055503588169813156128 ;  /* 0x3d6357bb0f127423 */ /* 0x000fe2000000000c */
[----:B0-----:R-:W-:Y:S01]  /*2b20*/  FMUL R7, R16, 4 ;  /* 0x4080000010077820 */ /* 0x001fe20000400000 */
[----:B------:R-:W-:Y:S01]  /*2b30*/  IADD3 R12, PT, PT, R17, 0x7f000000, RZ ;  /* 0x7f000000110c7810 */ /* 0x000fe20007ffe0ff */
[----:B------:R-:W-:Y:S01]  /*2b40*/  FFMA R13, R13, R8, 1 ;  /* 0x3f8000000d0d7423 */ /* 0x000fe20000000008 */
[----:B------:R-:W-:Y:S01]  /*2b50*/  FSETP.NEU.AND P0, PT, R36, RZ, PT ;  /* 0x000000ff2400720b */ /* 0x000fe20003f0d000 */
[----:B------:R-:W0:Y:S01]  /*2b60*/  FRND R8, R7 ;  /* 0x0000000700087307 */ /* 0x000e220000201000 */
[----:B------:R-:W-:Y:S01]  /*2b70*/  FFMA R18, R15, R18, 0.24022644758224487305 ;  /* 0x3e75fdec0f127423 */ /* 0x000fe20000000012 */
[----:B-1----:R-:W-:Y:S01]  /*2b80*/  LEA R17, R10, -R17, 0x17 ;  /* 0x800000110a117211 */ /* 0x002fe200078eb8ff */
[----:B------:R-:W-:Y:S01]  /*2b90*/  FMUL R12, R13, R12 ;  /* 0x0000000c0d0c7220 */ /* 0x000fe20000400000 */
[----:B------:R-:W-:Y:S01]  /*2ba0*/  FADD R13, -R5, R16 ;  /* 0x00000010050d7221 */ /* 0x000fe20000000100 */
[----:B------:R-:W-:Y:S01]  /*2bb0*/  FADD R10, R36, R36 ;  /* 0x00000024240a7221 */ /* 0x000fe20000000000 */
[C---:B------:R-:W-:Y:S01]  /*2bc0*/  FFMA R18, R15.reuse, R18, 0.69314718246459960938 ;  /* 0x3f3172180f127423 */ /* 0x040fe20000000012 */
[----:B------:R-:W-:Y:S01]  /*2bd0*/  FMUL R12, R12, R17 ;  /* 0x000000110c0c7220 */ /* 0x000fe20000400000 */
[----:B------:R-:W-:Y:S01]  /*2be0*/  FADD R14, R14, -R13 ;  /* 0x8000000d0e0e7221 */ /* 0x000fe20000000000 */
[----:B------:R-:W-:Y:S01]  /*2bf0*/  @P1 FSEL R12, RZ, +INF , !P2 ;  /* 0x7f800000ff0c1808 */ /* 0x000fe20005000000 */
[----:B------:R-:W-:Y:S01]  /*2c00*/  FFMA R5, R15, R18, 1 ;  /* 0x3f8000000f057423 */ /* 0x000fe20000000012 */
[----:B------:R-:W-:Y:S01]  /*2c10*/  LOP3.LUT R13, R10, 0x7fffffff, RZ, 0xc0, !PT ;  /* 0x7fffffff0a0d7812 */ /* 0x000fe200078ec0ff */
[----:B------:R-:W-:Y:S01]  /*2c20*/  FFMA R15, R16, 4, -R7 ;  /* 0x40800000100f7823 */ /* 0x000fe20000000807 */
[----:B------:R-:W-:Y:S01]  /*2c30*/  FSETP.NEU.AND P1, PT, R36, 1, PT ;  /* 0x3f8000002400780b */ /* 0x000fe20003f2d000 */
[----:B------:R1:W3:Y:S01]  /*2c40*/  F2I.NTZ R10, R0 ;  /* 0x00000000000a7305 */ /* 0x0002e20000203100 */
[----:B------:R-:W-:Y:S01]  /*2c50*/  @P0 FSEL R13, R13, R12, !P4 ;  /* 0x0000000c0d0d0208 */ /* 0x000fe20006000000 */
[----:B------:R-:W-:Y:S01]  /*2c60*/  FFMA R14, R14, 4, R15 ;  /* 0x408000000e0e7823 */ /* 0x000fe2000000000f */
[----:B------:R-:W-:Y:S01]  /*2c70*/  FSETP.NAN.AND P0, PT, |R36|, |R36|, PT ;  /* 0x400000242400720b */ /* 0x000fe20003f08200 */
[----:B0-----:R-:W-:Y:S01]  /*2c80*/  FADD R15, R7, -R8 ;  /* 0x80000008070f7221 */ /* 0x001fe20000000000 */
[----:B--2---:R-:W-:Y:S01]  /*2c90*/  FMNMX R2, R3, R2, PT ;  /* 0x0000000203027209 */ /* 0x004fe20003800000 */
[----:B------:R-:W-:Y:S01]  /*2ca0*/  FADD R16, R34, R34 ;  /* 0x0000002222107221 */ /* 0x000fe20000000000 */
[----:B------:R-:W-:Y:S01]  /*2cb0*/  FSETP.GT.AND P2, PT, |R0|, 152, PT ;  /* 0x431800000000780b */ /* 0x000fe20003f44200 */
[----:B------:R-:W-:Y:S01]  /*2cc0*/  FADD R15, R14, R15 ;  /* 0x0000000f0e0f7221 */ /* 0x000fe20000000000 */
[----:B------:R-:W-:Y:S01]  /*2cd0*/  FMNMX R29, R2, 1, !PT ;  /* 0x3f800000021d7809 */ /* 0x000fe20007800000 */
[-C--:B------:R-:W-:Y:S01]  /*2ce0*/  FFMA R2, R11, R6.reuse, 0.0013391353422775864601 ;  /* 0x3aaf85ed0b027423 */ /* 0x080fe20000000006 */
[----:B------:R-:W-:Y:S01]  /*2cf0*/  FSETP.GEU.AND P4, PT, R0, RZ, PT ;  /* 0x000000ff0000720b */ /* 0x000fe20003f8e000 */
[----:B------:R-:W-:Y:S01]  /*2d00*/  FFMA R6, R15, R6, 0.0013391353422775864601 ;  /* 0x3aaf85ed0f067423 */ /* 0x000fe20000000006 */
[----:B------:R-:W-:Y:S01]  /*2d10*/  FSETP.GT.AND P5, PT, R21, RZ, PT ;  /* 0x000000ff1500720b */ /* 0x000fe20003fa4000 */
[----:B------:R-:W-:Y:S01]  /*2d20*/  FFMA R2, R11, R2, 0.0096188392490148544312 ;  /* 0x3c1d98560b027423 */ /* 0x000fe20000000002 */
[----:B------:R-:W-:Y:S01]  /*2d30*/  FMUL R29, R29, 0.0099999997764825820923 ;  /* 0x3c23d70a1d1d7820 */ /* 0x000fe20000400000 */
[----:B------:R-:W-:Y:S01]  /*2d40*/  @P0 FADD R13, R36, 4 ;  /* 0x40800000240d0421 */ /* 0x000fe20000000000 */
[----:B------:R-:W-:Y:S01]  /*2d50*/  FFMA R6, R15, R6, 0.0096188392490148544312 ;  /* 0x3c1d98560f067423 */ /* 0x000fe20000000006 */
[----:B------:R-:W-:Y:S01]  /*2d60*/  FFMA R12, R11, R2, 0.055503588169813156128 ;  /* 0x3d6357bb0b0c7423 */ /* 0x000fe20000000002 */
[----:B------:R-:W-:Y:S01]  /*2d70*/  FSETP.GT.AND P6, PT, R8, RZ, PT ;  /* 0x000000ff0800720b */ /* 0x000fe20003fc4000 */
[----:B------:R-:W0:Y:S01]  /*2d80*/  F2I.NTZ R2, R7 ;  /* 0x0000000700027305 */ /* 0x000e220000203100 */
[----:B-1----:R-:W-:Y:S01]  /*2d90*/  FSEL R0, R13, 1, P1 ;  /* 0x3f8000000d007808 */ /* 0x002fe20000800000 */
[----:B------:R-:W-:Y:S01]  /*2da0*/  FFMA R6, R15, R6, 0.055503588169813156128 ;  /* 0x3d6357bb0f067423 */ /* 0x000fe20000000006 */
[----:B------:R-:W-:Y:S01]  /*2db0*/  FFMA R12, R11, R12, 0.24022644758224487305 ;  /* 0x3e75fdec0b0c7423 */ /* 0x000fe2000000000c */
[----:B------:R-:W-:Y:S01]  /*2dc0*/  SEL R13, RZ, 0x83000000, P5 ;  /* 0x83000000ff0d7807 */ /* 0x000fe20002800000 */
[----:B------:R-:W-:Y:S01]  /*2dd0*/  FADD R21, R34, 4 ;  /* 0x4080000022157421 */ /* 0x000fe20000000000 */
[----:B------:R-:W-:Y:S01]  /*2de0*/  FMNMX R3, R29, R0, !PT ;  /* 0x000000001d037209 */ /* 0x000fe20007800000 */
[----:B------:R-:W-:Y:S01]  /*2df0*/  FFMA R6, R15, R6, 0.24022644758224487305 ;  /* 0x3e75fdec0f067423 */ /* 0x000fe20000000006 */
[----:B------:R1:W2:Y:S01]  /*2e00*/  F2I.NTZ R14, R4 ;  /* 0x00000004000e7305 */ /* 0x0002a20000203100 */
[----:B------:R-:W-:Y:S01]  /*2e10*/  FSETP.GT.AND P3, PT, R23, RZ, PT ;  /* 0x000000ff1700720b */ /* 0x000fe20003f64000 */
[----:B------:R-:W-:Y:S01]  /*2e20*/  FFMA R12, R11, R12, 0.69314718246459960938 ;  /* 0x3f3172180b0c7423 */ /* 0x000fe2000000000c */
[C---:B------:R-:W-:Y:S01]  /*2e30*/  FSETP.GT.AND P0, PT, |R4|.reuse, 152, PT ;  /* 0x431800000400780b */ /* 0x040fe20003f04200 */
[----:B------:R-:W-:Y:S01]  /*2e40*/  FFMA R6, R15, R6, 0.69314718246459960938 ;  /* 0x3f3172180f067423 */ /* 0x000fe20000000006 */
[----:B------:R-:W-:Y:S01]  /*2e50*/  FSETP.GEU.AND P1, PT, R4, RZ, PT ;  /* 0x000000ff0400720b */ /* 0x000fe20003f2e000 */
[----:B------:R-:W-:Y:S01]  /*2e60*/  FADD R0, R0, R3 ;  /* 0x0000000300007221 */ /* 0x000fe20000000000 */
[----:B------:R-:W-:Y:S01]  /*2e70*/  SEL R3, RZ, 0x83000000, P6 ;  /* 0x83000000ff037807 */ /* 0x000fe20003000000 */
[----:B------:R-:W-:Y:S01]  /*2e80*/  FFMA R12, R11, R12, 1 ;  /* 0x3f8000000b0c7423 */ /* 0x000fe2000000000c */
[----:B-1----:R-:W-:Y:S01]  /*2e90*/  IADD3 R4, PT, PT, R13, 0x7f000000, RZ ;  /* 0x7f0000000d047810 */ /* 0x002fe20007ffe0ff */
[----:B------:R-:W-:Y:S01]  /*2ea0*/  FFMA R6, R15, R6, 1 ;  /* 0x3f8000000f067423 */ /* 0x000fe20000000006 */
[----:B------:R-:W-:Y:S01]  /*2eb0*/  FSETP.GT.AND P5, PT, |R7|, 152, PT ;  /* 0x431800000700780b */ /* 0x000fe20003fa4200 */
[----:B------:R-:W-:Y:S01]  /*2ec0*/  FMUL R23, R35, 1.4142135381698608398 ;  /* 0x3fb504f323177820 */ /* 0x000fe20000400000 */
[----:B------:R-:W-:Y:S01]  /*2ed0*/  SEL R17, RZ, 0x83000000, P3 ;  /* 0x83000000ff117807 */ /* 0x000fe20001800000 */
[----:B------:R-:W-:Y:S01]  /*2ee0*/  FMUL R4, R5, R4 ;  /* 0x0000000405047220 */ /* 0x000fe20000400000 */
[----:B------:R-:W-:Y:S01]  /*2ef0*/  IADD3 R11, PT, PT, R3, 0x7f000000, RZ ;  /* 0x7f000000030b7810 */ /* 0x000fe20007ffe0ff */
[C---:B------:R-:W-:Y:S01]  /*2f00*/  FMUL R19, R33.reuse, 1.4142135381698608398 ;  /* 0x3fb504f321137820 */ /* 0x040fe20000400000 */
[----:B---3--:R-:W-:Y:S01]  /*2f10*/  LEA R15, R10, -R13, 0x17 ;  /* 0x8000000d0a0f7211 */ /* 0x008fe200078eb8ff */
[----:B------:R-:W-:Y:S01]  /*2f20*/  FADD R18, R33, 4 ;  /* 0x4080000021127421 */ /* 0x000fe20000000000 */
[----:B0-----:R-:W-:Y:S01]  /*2f30*/  LEA R3, R2, -R3, 0x17 ;  /* 0x8000000302037211 */ /* 0x001fe200078eb8ff */
[----:B------:R-:W-:Y:S01]  /*2f40*/  FMUL R6, R6, R11 ;  /* 0x0000000b06067220 */ /* 0x000fe20000400000 */
[----:B------:R-:W-:Y:S01]  /*2f50*/  IADD3 R2, PT, PT, R0, -0xd000000, RZ ;  /* 0xf300000000027810 */ /* 0x000fe20007ffe0ff */
[----:B------:R-:W-:Y:S01]  /*2f60*/  FMUL R28, R4, R15 ;  /* 0x0000000f041c7220 */ /* 0x000fe20000400000 */
[----:B------:R-:W-:Y:S01]  /*2f70*/  IADD3 R13, PT, PT, R17, 0x7f000000, RZ ;  /* 0x7f000000110d7810 */ /* 0x000fe20007ffe0ff */
[----:B------:R-:W-:Y:S01]  /*2f80*/  FMUL R30, R6, R3 ;  /* 0x00000003061e7220 */ /* 0x000fe20000400000 */
[----:B------:R-:W-:Y:S01]  /*2f90*/  ISETP.GT.U32.AND P3, PT, R2, 0x727fffff, PT ;  /* 0x727fffff0200780c */ /* 0x000fe20003f64070 */
[----:B------:R-:W-:Y:S01]  /*2fa0*/  FADD R15, R33, R33 ;  /* 0x00000021210f7221 */ /* 0x000fe20000000000 */
[----:B------:R-:W-:Y:S01]  /*2fb0*/  @P2 FSEL R28, RZ, +INF , !P4 ;  /* 0x7f800000ff1c2808 */ /* 0x000fe20006000000 */
[----:B------:R-:W-:Y:S01]  /*2fc0*/  FMUL R12, R12, R13 ;  /* 0x0000000d0c0c7220 */ /* 0x000fe20000400000 */
[----:B------:R-:W-:Y:S01]  /*2fd0*/  FSETP.GEU.AND P6, PT, R7, RZ, PT ;  /* 0x000000ff0700720b */ /* 0x000fe20003fce000 */
[----:B------:R0:W1:Y:S01]  /*2fe0*/  MUFU.RSQ R13, R0 ;  /* 0x00000000000d7308 */ /* 0x0000620000001400 */
[----:B------:R-:W-:-:S02]  /*2ff0*/  FSETP.NEU.AND P4, PT, R35, RZ, PT ;  /* 0x000000ff2300720b */ /* 0x000fc40003f8d000 */
[----:B--2---:R-:W-:Y:S02]  /*3000*/  LEA R17, R14, -R17, 0x17 ;  /* 0x800000110e117211 */ /* 0x004fe400078eb8ff */
[----:B------:R-:W-:Y:S02]  /*3010*/  @P5 FSEL R30, RZ, +INF , !P6 ;  /* 0x7f800000ff1e5808 */ /* 0x000fe40007000000 */
[----:B------:R-:W-:Y:S01]  /*3020*/  P2R R8, PR, RZ, 0x10 ;  /* 0x00000010ff087803 */ /* 0x000fe20000000000 */
[----:B------:R-:W-:Y:S01]  /*3030*/  FMUL R25, R12, R17 ;  /* 0x000000110c197220 */ /* 0x000fe20000400000 */
[C---:B------:R-:W-:Y:S01]  /*3040*/  FSETP.NEU.AND P6, PT, R35.reuse, 1, PT ;  /* 0x3f8000002300780b */ /* 0x040fe20003fcd000 */
[C---:B------:R-:W-:Y:S01]  /*3050*/  FADD R17, R35.reuse, R35 ;  /* 0x0000002323117221 */ /* 0x040fe20000000000 */
[----:B------:R-:W-:Y:S02]  /*3060*/  FSETP.NAN.AND P5, PT, |R35|, |R35|, PT ;  /* 0x400000232300720b */ /* 0x000fe40003fa8200 */
[----:B------:R-:W-:-:S02]  /*3070*/  FSETP.NEU.AND P4, PT, R33, 1, PT ;  /* 0x3f8000002100780b */ /* 0x000fc40003f8d000 */
[----:B------:R-:W-:Y:S02]  /*3080*/  @P0 FSEL R25, RZ, +INF , !P1 ;  /* 0x7f800000ff190808 */ /* 0x000fe40004800000 */
[----:B------:R-:W-:Y:S02]  /*3090*/  P2R R5, PR, RZ, 0x40 ;  /* 0x00000040ff057803 */ /* 0x000fe40000000000 */
[----:B------:R-:W-:Y:S02]  /*30a0*/  P2R R6, PR, RZ, 0x20 ;  /* 0x00000020ff067803 */ /* 0x000fe40000000000 */
[----:B------:R-:W-:Y:S02]  /*30b0*/  FSETP.NEU.AND P2, PT, |R35|, +INF , PT ;  /* 0x7f8000002300780b */ /* 0x000fe40003f4d200 */
[----:B------:R-:W-:Y:S02]  /*30c0*/  FSETP.NEU.AND P1, PT, R34, 1, PT ;  /* 0x3f8000002200780b */ /* 0x000fe40003f2d000 */
[----:B------:R-:W-:-:S02]  /*30d0*/  P2R R9, PR, RZ, 0x10 ;  /* 0x00000010ff097803 */ /* 0x000fc40000000000 */
[C---:B------:R-:W-:Y:S02]  /*30e0*/  FSETP.NAN.AND P6, PT, |R33|.reuse, |R33|, PT ;  /* 0x400000212100720b */ /* 0x040fe40003fc8200 */
[C---:B------:R-:W-:Y:S02]  /*30f0*/  FSETP.NEU.AND P5, PT, R33.reuse, RZ, PT ;  /* 0x000000ff2100720b */ /* 0x040fe40003fad000 */
[----:B------:R-:W-:Y:S02]  /*3100*/  FSETP.NEU.AND P4, PT, |R33|, +INF , PT ;  /* 0x7f8000002100780b */ /* 0x000fe40003f8d200 */
[----:B------:R-:W-:Y:S02]  /*3110*/  P2R R7, PR, RZ, 0x4 ;  /* 0x00000004ff077803 */ /* 0x000fe40000000000 */
[----:B------:R-:W-:Y:S02]  /*3120*/  P2R R4, PR, RZ, 0x2 ;  /* 0x00000002ff047803 */ /* 0x000fe40000000000 */
[----:B------:R-:W-:-:S02]  /*3130*/  FSETP.NAN.AND P0, PT, |R34|, |R34|, PT ;  /* 0x400000222200720b */ /* 0x000fc40003f08200 */
[----:B------:R-:W-:Y:S02]  /*3140*/  LOP3.LUT R17, R17, 0x7fffffff, RZ, 0xc0, !PT ;  /* 0x7fffffff11117812 */ /* 0x000fe400078ec0ff */
[----:B------:R-:W-:Y:S02]  /*3150*/  LOP3.LUT R16, R16, 0x7fffffff, RZ, 0xc0, !PT ;  /* 0x7fffffff10107812 */ /* 0x000fe400078ec0ff */
[----:B------:R-:W-:Y:S02]  /*3160*/  LOP3.LUT R15, R15, 0x7fffffff, RZ, 0xc0, !PT ;  /* 0x7fffffff0f0f7812 */ /* 0x000fe400078ec0ff */
[C---:B------:R-:W-:Y:S02]  /*3170*/  FSETP.NEU.AND P1, PT, R34.reuse, RZ, PT ;  /* 0x000000ff2200720b */ /* 0x040fe40003f2d000 */
[----:B------:R-:W-:Y:S02]  /*3180*/  FSETP.NEU.AND P2, PT, |R34|, +INF , PT ;  /* 0x7f8000002200780b */ /* 0x000fe40003f4d200 */
[----:B------:R-:W-:-:S02]  /*3190*/  P2R R10, PR, RZ, 0x40 ;  /* 0x00000040ff0a7803 */ /* 0x000fc40000000000 */
[----:B------:R-:W-:Y:S02]  /*31a0*/  P2R R11, PR, RZ, 0x10 ;  /* 0x00000010ff0b7803 */ /* 0x000fe40000000000 */
[----:B------:R-:W-:Y:S01]  /*31b0*/  P2R R12, PR, RZ, 0x20 ;  /* 0x00000020ff0c7803 */ /* 0x000fe20000000000 */
[----:B01----:R-:W-:Y:S06]  /*31c0*/  @!P3 BRA `(.L_x_57) ;  /* 0x000000000010b947 */ /* 0x003fec0003800000 */
[----:B------:R-:W-:-:S07]  /*31d0*/  MOV R2, 0x31f0 ;  /* 0x000031f000027802 */ /* 0x000fce0000000f00 */
[----:B------:R-:W-:Y:S05]  /*31e0*/  CALL.REL.NOINC `($__internal_1_$__cuda_sm20_sqrt_rn_f32_slowpath) ;  /* 0x0000000c00ac7944 */ /* 0x000fea0003c00000 */
[----:B------:R-:W-:Y:S01]  /*31f0*/  MOV R14, R49 ;  /* 0x00000031000e7202 */ /* 0x000fe20000000f00 */
[----:B------:R-:W-:Y:S06]  /*3200*/  BRA `(.L_x_58) ;  /* 0x0000000000107947 */ /* 0x000fec0003800000 */
.L_x_57:
[----:B------:R-:W-:Y:S01]  /*3210*/  FMUL.FTZ R3, R0, R13 ;  /* 0x0000000d00037220 */ /* 0x000fe20000410000 */
[----:B------:R-:W-:-:S03]  /*3220*/  FMUL.FTZ R14, R13, 0.5 ;  /* 0x3f0000000d0e7820 */ /* 0x000fc60000410000 */
[----:B------:R-:W-:-:S04]  /*3230*/  FFMA R0, -R3, R3, R0 ;  /* 0x0000000303007223 */ /* 0x000fc80000000100 */
[----:B------:R-:W-:-:S07]  /*3240*/  FFMA R14, R0, R14, R3 ;  /* 0x0000000e000e7223 */ /* 0x000fce0000000003 */
.L_x_58:
[----:B------:R-:W-:Y:S05]  /*3250*/  BSYNC.RECONVERGENT B0 ;  /* 0x0000000000007941 */ /* 0x000fea0003800200 */
.L_x_56:
[----:B------:R-:W0:Y:S01]  /*3260*/  MUFU.RCP R3, R14 ;  /* 0x0000000e00037308 */ /* 0x000e220000001000 */
[----:B------:R-:W-:Y:S07]  /*3270*/  BSSY.RECONVERGENT B2, `(.L_x_59) ;  /* 0x000000d000027945 */ /* 0x000fee0003800200 */
[----:B------:R-:W1:Y:S01]  /*3280*/  FCHK P3, R53, R14 ;  /* 0x0000000e35007302 */ /* 0x000e620000060000 */
[----:B0-----:R-:W-:-:S04]  /*3290*/  FFMA R0, R3, -R14, 1 ;  /* 0x3f80000003007423 */ /* 0x001fc8000000080e */
[----:B------:R-:W-:-:S04]  /*32a0*/  FFMA R0, R3, R0, R3 ;  /* 0x0000000003007223 */ /* 0x000fc80000000003 */
[----:B------:R-:W-:-:S04]  /*32b0*/  FFMA R13, R53, R0, RZ ;  /* 0x00000000350d7223 */ /* 0x000fc800000000ff */
[----:B------:R-:W-:-:S04]  /*32c0*/  FFMA R2, R13, -R14, R53 ;  /* 0x8000000e0d027223 */ /* 0x000fc80000000035 */
[----:B------:R-:W-:Y:S01]  /*32d0*/  FFMA R13, R0, R2, R13 ;  /* 0x00000002000d7223 */ /* 0x000fe2000000000d */
[----:B-1----:R-:W-:Y:S06]  /*32e0*/  @!P3 BRA `(.L_x_60) ;  /* 0x000000000014b947 */ /* 0x002fec0003800000 */
[----:B------:R-:W-:Y:S02]  /*32f0*/  MOV R3, R53 ;  /* 0x0000003500037202 */ /* 0x000fe40000000f00 */
[----:B------:R-:W-:Y:S02]  /*3300*/  MOV R0, R14 ;  /* 0x0000000e00007202 */ /* 0x000fe40000000f00 */
[----:B------:R-:W-:-:S07]  /*3310*/  MOV R46, 0x3330 ;  /* 0x00003330002e7802 */ /* 0x000fce0000000f00 */
[----:B------:R-:W-:Y:S05]  /*3320*/  CALL.REL.NOINC `($__internal_2_$__cuda_sm3x_div_rn_noftz_f32_slowpath) ;  /* 0x0000000c00b07944 */ /* 0x000fea0003c00000 */
[----:B------:R-:W-:-:S07]  /*3330*/  MOV R13, R0 ;  /* 0x00000000000d7202 */ /* 0x000fce0000000f00 */
.L_x_60:
[----:B------:R-:W-:Y:S05]  /*3340*/  BSYNC.RECONVERGENT B2 ;  /* 0x0000000000027941 */ /* 0x000fea0003800200 */
.L_x_59:
[----:B------:R-:W-:Y:S01]  /*3350*/  ISETP.NE.AND P6, PT, R12, RZ, PT ;  /* 0x000000ff0c00720c */ /* 0x000fe20003fc5270 */
[----:B------:R-:W-:Y:S01]  /*3360*/  BSSY.RECONVERGENT B0, `(.L_x_61) ;  /* 0x0000016000007945 */ /* 0x000fe20003800200 */
[----:B------:R-:W-:Y:S01]  /*3370*/  ISETP.NE.AND P5, PT, R11, RZ, PT ;  /* 0x000000ff0b00720c */ /* 0x000fe20003fa5270 */
[----:B------:R-:W-:Y:S01]  /*3380*/  FMUL R42, R42, R19 ;  /* 0x000000132a2a7220 */ /* 0x000fe20000400000 */
[----:B------:R-:W-:Y:S02]  /*3390*/  ISETP.NE.AND P4, PT, R10, RZ, PT ;  /* 0x000000ff0a00720c */ /* 0x000fe40003f85270 */
[----:B------:R-:W-:-:S07]  /*33a0*/  ISETP.NE.AND P3, PT, R9, RZ, PT ;  /* 0x000000ff0900720c */ /* 0x000fce0003f65270 */
[----:B------:R-:W-:-:S04]  /*33b0*/  @P6 FSEL R15, R15, R30, !P5 ;  /* 0x0000001e0f0f6208 */ /* 0x000fc80006800000 */
[----:B------:R-:W-:-:S04]  /*33c0*/  FSEL R18, R18, R15, P4 ;  /* 0x0000000f12127208 */ /* 0x000fc80002000000 */
[----:B------:R-:W-:-:S04]  /*33d0*/  FSEL R18, R18, 1, P3 ;  /* 0x3f80000012127808 */ /* 0x000fc80001800000 */
[----:B------:R-:W-:-:S05]  /*33e0*/  FMNMX R3, R29, R18, !PT ;  /* 0x000000121d037209 */ /* 0x000fca0007800000 */
[----:B------:R-:W-:-:S04]  /*33f0*/  FADD R0, R18, R3 ;  /* 0x0000000312007221 */ /* 0x000fc80000000000 */
[----:B------:R0:W1:Y:S01]  /*3400*/  MUFU.RSQ R3, R0 ;  /* 0x0000000000037308 */ /* 0x0000620000001400 */
[----:B------:R-:W-:-:S04]  /*3410*/  IADD3 R2, PT, PT, R0, -0xd000000, RZ ;  /* 0xf300000000027810 */ /* 0x000fc80007ffe0ff */
[----:B------:R-:W-:-:S13]  /*3420*/  ISETP.GT.U32.AND P3, PT, R2, 0x727fffff, PT ;  /* 0x727fffff0200780c */ /* 0x000fda0003f64070 */
[----:B01----:R-:W-:Y:S05]  /*3430*/  @!P3 BRA `(.L_x_62) ;  /* 0x000000000010b947 */ /* 0x003fea0003800000 */
[----:B------:R-:W-:-:S07]  /*3440*/  MOV R2, 0x3460 ;  /* 0x0000346000027802 */ /* 0x000fce0000000f00 */
[----:B------:R-:W-:Y:S05]  /*3450*/  CALL.REL.NOINC `($__internal_1_$__cuda_sm20_sqrt_rn_f32_slowpath) ;  /* 0x0000000c00107944 */ /* 0x000fea0003c00000 */
[----:B------:R-:W-:Y:S01]  /*3460*/  MOV R9, R49 ;  /* 0x0000003100097202 */ /* 0x000fe20000000f00 */
[----:B------:R-:W-:Y:S06]  /*3470*/  BRA `(.L_x_63) ;  /* 0x0000000000107947 */ /* 0x000fec0003800000 */
.L_x_62:
[----:B------:R-:W-:Y:S01]  /*3480*/  FMUL.FTZ R9, R0, R3 ;  /* 0x0000000300097220 */ /* 0x000fe20000410000 */
[----:B------:R-:W-:-:S03]  /*3490*/  FMUL.FTZ R2, R3, 0.5 ;  /* 0x3f00000003027820 */ /* 0x000fc60000410000 */
[----:B------:R-:W-:-:S04]  /*34a0*/  FFMA R0, -R9, R9, R0 ;  /* 0x0000000909007223 */ /* 0x000fc80000000100 */
[----:B------:R-:W-:-:S07]  /*34b0*/  FFMA R9, R0, R2, R9 ;  /* 0x0000000200097223 */ /* 0x000fce0000000009 */
.L_x_63:
[----:B------:R-:W-:Y:S05]  /*34c0*/  BSYNC.RECONVERGENT B0 ;  /* 0x0000000000007941 */ /* 0x000fea0003800200 */
.L_x_61:
        /* <DEDUP_REMOVED lines=14> */
.L_x_65:
[----:B------:R-:W-:Y:S05]  /*35b0*/  BSYNC.RECONVERGENT B2 ;  /* 0x0000000000027941 */ /* 0x000fea0003800200 */
.L_x_64:
        /* <DEDUP_REMOVED lines=19> */
.L_x_67:
[----:B------:R-:W-:Y:S01]  /*36f0*/  FMUL.FTZ R5, R0, R3 ;  /* 0x0000000300057220 */ /* 0x000fe20000410000 */
[----:B------:R-:W-:-:S03]  /*3700*/  FMUL.FTZ R2, R3, 0.5 ;  /* 0x3f00000003027820 */ /* 0x000fc60000410000 */
[----:B------:R-:W-:-:S04]  /*3710*/  FFMA R0, -R5, R5, R0 ;  /* 0x0000000505007223 */ /* 0x000fc80000000100 */
[----:B------:R-:W-:-:S07]  /*3720*/  FFMA R5, R0, R2, R5 ;  /* 0x0000000200057223 */ /* 0x000fce0000000005 */
.L_x_68:
[----:B------:R-:W-:Y:S05]  /*3730*/  BSYNC.RECONVERGENT B0 ;  /* 0x0000000000007941 */ /* 0x000fea0003800200 */
.L_x_66:
        /* <DEDUP_REMOVED lines=14> */
.L_x_70:
[----:B------:R-:W-:Y:S05]  /*3820*/  BSYNC.RECONVERGENT B2 ;  /* 0x0000000000027941 */ /* 0x000fea0003800200 */
.L_x_69:
[----:B------:R-:W-:Y:S01]  /*3830*/  @P1 FSEL R16, R16, R25, !P2 ;  /* 0x0000001910101208 */ /* 0x000fe20005000000 */
[----:B------:R-:W-:Y:S01]  /*3840*/  BSSY.RECONVERGENT B0, `(.L_x_71) ;  /* 0x0000014000007945 */ /* 0x000fe20003800200 */
[----:B------:R-:W-:Y:S01]  /*3850*/  ISETP.NE.AND P3, PT, R4, RZ, PT ;  /* 0x000000ff0400720c */ /* 0x000fe20003f65270 */
[----:B------:R-:W-:Y:S01]  /*3860*/  FMUL R39, R39, R20 ;  /* 0x0000001427277220 */ /* 0x000fe20000400000 */
        /* <DEDUP_REMOVED lines=8> */
[----:B------:R-:W-:Y:S02]  /*38f0*/  MOV R0, R29 ;  /* 0x0000001d00007202 */ /* 0x000fe40000000f00 */
[----:B------:R-:W-:-:S07]  /*3900*/  MOV R2, 0x3920 ;  /* 0x0000392000027802 */ /* 0x000fce0000000f00 */
[----:B------:R-:W-:Y:S05]  /*3910*/  CALL.REL.NOINC `($__internal_1_$__cuda_sm20_sqrt_rn_f32_slowpath) ;  /* 0x0000000400e07944 */ /* 0x000fea0003c00000 */
[----:B------:R-:W-:Y:S01]  /*3920*/  MOV R4, R49 ;  /* 0x0000003100047202 */ /* 0x000fe20000000f00 */
[----:B------:R-:W-:Y:S06]  /*3930*/  BRA `(.L_x_73) ;  /* 0x0000000000107947 */ /* 0x000fec0003800000 */
.L_x_72:
[----:B------:R-:W-:Y:S01]  /*3940*/  FMUL.FTZ R4, R29, R0 ;  /* 0x000000001d047220 */ /* 0x000fe20000410000 */
[----:B------:R-:W-:-:S03]  /*3950*/  FMUL.FTZ R0, R0, 0.5 ;  /* 0x3f00000000007820 */ /* 0x000fc60000410000 */
[----:B------:R-:W-:-:S04]  /*3960*/  FFMA R3, -R4, R4, R29 ;  /* 0x0000000404037223 */ /* 0x000fc8000000011d */
[----:B------:R-:W-:-:S07]  /*3970*/  FFMA R4, R3, R0, R4 ;  /* 0x0000000003047223 */ /* 0x000fce0000000004 */
.L_x_73:
[----:B------:R-:W-:Y:S05]  /*3980*/  BSYNC.RECONVERGENT B0 ;  /* 0x0000000000007941 */ /* 0x000fea0003800200 */
.L_x_71:
        /* <DEDUP_REMOVED lines=14> */
.L_x_75:
[----:B------:R-:W-:Y:S05]  /*3a70*/  BSYNC.RECONVERGENT B2 ;  /* 0x0000000000027941 */ /* 0x000fea0003800200 */
.L_x_74:
[----:B------:R-:W0:Y:S01]  /*3a80*/  MUFU.RCP R11, R14 ;  /* 0x0000000e000b7308 */ /* 0x000e220000001000 */
[----:B------:R-:W-:Y:S01]  /*3a90*/  FMUL R37, R37, R24 ;  /* 0x0000001825257220 */ /* 0x000fe20000400000 */
[----:B------:R-:W-:Y:S06]  /*3aa0*/  BSSY.RECONVERGENT B2, `(.L_x_76) ;  /* 0x000000d000027945 */ /* 0x000fec0003800200 */
        /* <DEDUP_REMOVED lines=12> */
.L_x_77:
[----:B------:R-:W-:Y:S05]  /*3b70*/  BSYNC.RECONVERGENT B2 ;  /* 0x0000000000027941 */ /* 0x000fea0003800200 */
.L_x_76:
        /* <DEDUP_REMOVED lines=15> */
.L_x_79:
[----:B------:R-:W-:Y:S05]  /*3c70*/  BSYNC.RECONVERGENT B2 ;  /* 0x0000000000027941 */ /* 0x000fea0003800200 */
.L_x_78:
        /* <DEDUP_REMOVED lines=15> */
.L_x_81:
[----:B------:R-:W-:Y:S05]  /*3d70*/  BSYNC.RECONVERGENT B2 ;  /* 0x0000000000027941 */ /* 0x000fea0003800200 */
.L_x_80:
        /* <DEDUP_REMOVED lines=14> */
.L_x_83:
[----:B------:R-:W-:Y:S05]  /*3e60*/  BSYNC.RECONVERGENT B2 ;  /* 0x0000000000027941 */ /* 0x000fea0003800200 */
.L_x_82:
[----:B------:R-:W0:Y:S01]  /*3e70*/  LDC.64 R2, c[0x0][0x398] ;  /* 0x0000e600ff027b82 */ /* 0x000e220000000a00 */
[----:B------:R-:W-:Y:S01]  /*3e80*/  STG.E desc[UR6][R26.64], R47 ;  /* 0x0000002f1a007986 */ /* 0x000fe2000c101906 */
[----:B------:R-:W-:Y:S01]  /*3e90*/  FMUL R5, R36, R13 ;  /* 0x0000000d24057220 */ /* 0x000fe20000400000 */
[----:B------:R-:W-:Y:S01]  /*3ea0*/  FMUL R9, R33, R10 ;  /* 0x0000000a21097220 */ /* 0x000fe20000400000 */
[----:B------:R-:W-:Y:S01]  /*3eb0*/  FMUL R15, R35, R6 ;  /* 0x00000006230f7220 */ /* 0x000fe20000400000 */
[----:B------:R-:W-:Y:S01]  /*3ec0*/  STG.E desc[UR6][R26.64+0xc], R45 ;  /* 0x00000c2d1a007986 */ /* 0x000fe2000c101906 */
[----:B------:R-:W-:Y:S01]  /*3ed0*/  FMUL R17, R34, R7 ;  /* 0x0000000722117220 */ /* 0x000fe20000400000 */
[----:B------:R-:W-:Y:S01]  /*3ee0*/  FMUL R19, R36, R11 ;  /* 0x0000000b24137220 */ /* 0x000fe20000400000 */
[----:B------:R-:W-:Y:S01]  /*3ef0*/  FMUL R21, R34, R0 ;  /* 0x0000000022157220 */ /* 0x000fe20000400000 */
[----:B------:R-:W-:Y:S04]  /*3f00*/  STG.E desc[UR6][R26.64+0x18], R43 ;  /* 0x0000182b1a007986 */ /* 0x000fe8000c101906 */
[----:B------:R-:W-:Y:S01]  /*3f10*/  STG.E desc[UR6][R26.64+0x24], R41 ;  /* 0x000024291a007986 */ /* 0x000fe2000c101906 */
[----:B0-----:R-:W-:-:S05]  /*3f20*/  IMAD.WIDE R2, R44, 0x4, R2 ;  /* 0x000000042c027825 */ /* 0x001fca00078e0202 */
[----:B------:R0:W-:Y:S04]  /*3f30*/  STG.E desc[UR6][R2.64+0xc], R33 ;  /* 0x00000c2102007986 */ /* 0x0001e8000c101906 */
[----:B------:R1:W-:Y:S04]  /*3f40*/  STG.E desc[UR6][R2.64+0x18], R35 ;  /* 0x0000182302007986 */ /* 0x0003e8000c101906 */
[----:B------:R-:W-:Y:S01]  /*3f50*/  STG.E desc[UR6][R2.64], R36 ;  /* 0x0000002402007986 */ /* 0x000fe2000c101906 */
[----:B0-----:R-:W-:-:S03]  /*3f60*/  FMUL R33, R33, R8 ;  /* 0x0000000821217220 */ /* 0x001fc60000400000 */
[----:B------:R-:W-:Y:S01]  /*3f70*/  STG.E desc[UR6][R2.64+0x24], R34 ;  /* 0x0000242202007986 */ /* 0x000fe2000c101906 */
[----:B-1----:R-:W-:-:S03]  /*3f80*/  FMUL R35, R35, R12 ;  /* 0x0000000c23237220 */ /* 0x002fc60000400000 */
[----:B------:R-:W-:Y:S04]  /*3f90*/  STG.E desc[UR6][R26.64+0x4], R5 ;  /* 0x000004051a007986 */ /* 0x000fe8000c101906 */
        /* <DEDUP_REMOVED lines=14> */
[----:B------:R-:W-:Y:S01]  /*4080*/  STG.E desc[UR6][R2.64+0x2c], R0 ;  /* 0x00002c0002007986 */ /* 0x000fe2000c101906 */
[----:B------:R-:W-:Y:S05]  /*4090*/  EXIT ;  /* 0x000000000000794d */ /* 0x000fea0003800000 */
        .weak           $__internal_1_$__cuda_sm20_sqrt_rn_f32_slowpath
        .type           $__internal_1_$__cuda_sm20_sqrt_rn_f32_slowpath,@function
        .size           $__internal_1_$__cuda_sm20_sqrt_rn_f32_slowpath,($__internal_2_$__cuda_sm3x_div_rn_noftz_f32_slowpath - $__internal_1_$__cuda_sm20_sqrt_rn_f32_slowpath)
$__internal_1_$__cuda_sm20_sqrt_rn_f32_slowpath:
        /* <DEDUP_REMOVED lines=13> */
[----:B------:R-:W-:-:S03]  /*4170*/  @P3 FMUL.FTZ R46, R51, 0.5 ;  /* 0x3f000000332e3820 */ /* 0x000fc60000410000 */
[----:B------:R-:W-:-:S04]  /*4180*/  @P3 FADD.FTZ R49, -R3, -RZ ;  /* 0x800000ff03313221 */ /* 0x000fc80000010100 */
[----:B------:R-:W-:Y:S01]  /*4190*/  @P3 FFMA R50, R3, R49, R48 ;  /* 0x0000003103323223 */ /* 0x000fe20000000030 */
[----:B------:R-:W-:-:S03]  /*41a0*/  @!P3 MOV R49, R0 ;  /* 0x000000000031b202 */ /* 0x000fc60000000f00 */
[----:B------:R-:W-:-:S04]  /*41b0*/  @P3 FFMA R46, R50, R46, R3 ;  /* 0x0000002e322e3223 */ /* 0x000fc80000000003 */
[----:B------:R-:W-:-:S07]  /*41c0*/  @P3 FMUL.FTZ R49, R46, 2.3283064365386962891e-10 ;  /* 0x2f8000002e313820 */ /* 0x000fce0000410000 */
.L_x_84:
[----:B------:R-:W-:-:S04]  /*41d0*/  HFMA2 R3, -RZ, RZ, 0, 0 ;  /* 0x00000000ff037431 */ /* 0x000fc800000001ff */
[----:B------:R-:W-:Y:S05]  /*41e0*/  RET.REL.NODEC R2 `(_Z22ReconstructFreeSurfacePfS_S_S_iiff) ;  /* 0xffffffbc02847950 */ /* 0x000fea0003c3ffff */
        .weak           $__internal_2_$__cuda_sm3x_div_rn_noftz_f32_slowpath
        .type           $__internal_2_$__cuda_sm3x_div_rn_noftz_f32_slowpath,@function
        .size           $__internal_2_$__cuda_sm3x_div_rn_noftz_f32_slowpath,(.L_x_99 - $__internal_2_$__cuda_sm3x_div_rn_noftz_f32_slowpath)
$__internal_2_$__cuda_sm3x_div_rn_noftz_f32_slowpath:
[----:B------:R-:W-:Y:S01]  /*41f0*/  SHF.R.U32.HI R2, RZ, 0x17, R0 ;  /* 0x00000017ff027819 */ /* 0x000fe20000011600 */
[----:B------:R-:W-:Y:S01]  /*4200*/  BSSY.RECONVERGENT B0, `(.L_x_85) ;  /* 0x0000062000007945 */ /* 0x000fe20003800200 */
[----:B------:R-:W-:Y:S02]  /*4210*/  SHF.R.U32.HI R49, RZ, 0x17, R3 ;  /* 0x00000017ff317819 */ /* 0x000fe40000011603 */
[----:B------:R-:W-:Y:S02]  /*4220*/  LOP3.LUT R2, R2, 0xff, RZ, 0xc0, !PT ;  /* 0x000000ff02027812 */ /* 0x000fe400078ec0ff */
[----:B------:R-:W-:Y:S02]  /*4230*/  LOP3.LUT R49, R49, 0xff, RZ, 0xc0, !PT ;  /* 0x000000ff31317812 */ /* 0x000fe400078ec0ff */
[----:B------:R-:W-:Y:S02]  /*4240*/  IADD3 R50, PT, PT, R2, -0x1, RZ ;  /* 0xffffffff02327810 */ /* 0x000fe40007ffe0ff */
[----:B------:R-:W-:-:S02]  /*4250*/  IADD3 R51, PT, PT, R49, -0x1, RZ ;  /* 0xffffffff31337810 */ /* 0x000fc40007ffe0ff */
[----:B------:R-:W-:-:S04]  /*4260*/  ISETP.GT.U32.AND P3, PT, R50, 0xfd, PT ;  /* 0x000000fd3200780c */ /* 0x000fc80003f64070 */
[----:B------:R-:W-:-:S13]  /*4270*/  ISETP.GT.U32.OR P3, PT, R51, 0xfd, P3 ;  /* 0x000000fd3300780c */ /* 0x000fda0001f64470 */
[----:B------:R-:W-:Y:S01]  /*4280*/  @!P3 MOV R48, RZ ;  /* 0x000000ff0030b202 */ /* 0x000fe20000000f00 */
[----:B------:R-:W-:Y:S06]  /*4290*/  @!P3 BRA `(.L_x_86) ;  /* 0x00000000005cb947 */ /* 0x000fec0003800000 */
[----:B------:R-:W-:Y:S02]  /*42a0*/  FSETP.GTU.FTZ.AND P3, PT, |R3|, +INF , PT ;  /* 0x7f8000000300780b */ /* 0x000fe40003f7c200 */
[----:B------:R-:W-:-:S04]  /*42b0*/  FSETP.GTU.FTZ.AND P4, PT, |R0|, +INF , PT ;  /* 0x7f8000000000780b */ /* 0x000fc80003f9c200 */
[----:B------:R-:W-:-:S13]  /*42c0*/  PLOP3.LUT P3, PT, P3, P4, PT, 0xf8, 0x8f ;  /* 0x00000000008f781c */ /* 0x000fda0001f69f70 */
[----:B------:R-:W-:Y:S05]  /*42d0*/  @P3 BRA `(.L_x_87) ;  /* 0x00000004004c3947 */ /* 0x000fea0003800000 */
[----:B------:R-:W-:-:S13]  /*42e0*/  LOP3.LUT P3, RZ, R0, 0x7fffffff, R3, 0xc8, !PT ;  /* 0x7fffffff00ff7812 */ /* 0x000fda000786c803 */
[----:B------:R-:W-:Y:S05]  /*42f0*/  @!P3 BRA `(.L_x_88) ;  /* 0x00000004003cb947 */ /* 0x000fea0003800000 */
[C---:B------:R-:W-:Y:S02]  /*4300*/  FSETP.NEU.FTZ.AND P5, PT, |R3|.reuse, +INF , PT ;  /* 0x7f8000000300780b */ /* 0x040fe40003fbd200 */
[----:B------:R-:W-:Y:S02]  /*4310*/  FSETP.NEU.FTZ.AND P4, PT, |R0|, +INF , PT ;  /* 0x7f8000000000780b */ /* 0x000fe40003f9d200 */
[----:B------:R-:W-:-:S11]  /*4320*/  FSETP.NEU.FTZ.AND P3, PT, |R3|, +INF , PT ;  /* 0x7f8000000300780b */ /* 0x000fd60003f7d200 */
[----:B------:R-:W-:Y:S05]  /*4330*/  @!P4 BRA !P5, `(.L_x_88) ;  /* 0x00000004002cc947 */ /* 0x000fea0006800000 */
[----:B------:R-:W-:-:S04]  /*4340*/  LOP3.LUT P5, RZ, R3, 0x7fffffff, RZ, 0xc0, !PT ;  /* 0x7fffffff03ff7812 */ /* 0x000fc800078ac0ff */
[----:B------:R-:W-:-:S13]  /*4350*/  PLOP3.LUT P5, PT, P4, P5, PT, 0x2f, 0xf2 ;  /* 0x0000000000f2781c */ /* 0x000fda00027aa577 */
[----:B------:R-:W-:Y:S05]  /*4360*/  @P5 BRA `(.L_x_89) ;  /* 0x0000000400185947 */ /* 0x000fea0003800000 */
[----:B------:R-:W-:-:S04]  /*4370*/  LOP3.LUT P4, RZ, R0, 0x7fffffff, RZ, 0xc0, !PT ;  /* 0x7fffffff00ff7812 */ /* 0x000fc8000788c0ff */
[----:B------:R-:W-:-:S13]  /*4380*/  PLOP3.LUT P3, PT, P3, P4, PT, 0x2f, 0xf2 ;  /* 0x0000000000f2781c */ /* 0x000fda0001f68577 */
[----:B------:R-:W-:Y:S05]  /*4390*/  @P3 BRA `(.L_x_90) ;  /* 0x0000000400003947 */ /* 0x000fea0003800000 */
[----:B------:R-:W-:-:S13]  /*43a0*/  ISETP.GE.AND P3, PT, R51, RZ, PT ;  /* 0x000000ff3300720c */ /* 0x000fda0003f66270 */
[----:B------:R-:W-:Y:S01]  /*43b0*/  @P3 MOV R48, RZ ;  /* 0x000000ff00303202 */ /* 0x000fe20000000f00 */
[----:B------:R-:W-:Y:S01]  /*43c0*/  @!P3 FFMA R3, R3, 1.84467440737095516160e+19, RZ ;  /* 0x5f8000000303b823 */ /* 0x000fe200000000ff */
[----:B------:R-:W-:Y:S02]  /*43d0*/  @!P3 MOV R48, 0xffffffc0 ;  /* 0xffffffc00030b802 */ /* 0x000fe40000000f00 */
[----:B------:R-:W-:-:S13]  /*43e0*/  ISETP.GE.AND P3, PT, R50, RZ, PT ;  /* 0x000000ff3200720c */ /* 0x000fda0003f66270 */
[----:B------:R-:W-:Y:S01]  /*43f0*/  @!P3 FFMA R0, R0, 1.84467440737095516160e+19, RZ ;  /* 0x5f8000000000b823 */ /* 0x000fe200000000ff */
[----:B------:R-:W-:-:S07]  /*4400*/  @!P3 IADD3 R48, PT, PT, R48, 0x40, RZ ;  /* 0x000000403030b810 */ /* 0x000fce0007ffe0ff */
.L_x_86:
[----:B------:R-:W-:Y:S01]  /*4410*/  LEA R53, R2, 0xc0800000, 0x17 ;  /* 0xc080000002357811 */ /* 0x000fe200078eb8ff */
[----:B------:R-:W-:Y:S01]  /*4420*/  BSSY.RECONVERGENT B1, `(.L_x_91) ;  /* 0x0000036000017945 */ /* 0x000fe20003800200 */
[----:B------:R-:W-:Y:S02]  /*4430*/  IADD3 R50, PT, PT, R49, -0x7f, RZ ;  /* 0xffffff8131327810 */ /* 0x000fe40007ffe0ff */
[----:B------:R-:W-:-:S04]  /*4440*/  IADD3 R53, PT, PT, -R53, R0, RZ ;  /* 0x0000000035357210 */ /* 0x000fc80007ffe1ff */
[----:B------:R0:W1:Y:S01]  /*4450*/  MUFU.RCP R0, R53 ;  /* 0x0000003500007308 */ /* 0x0000620000001000 */
[----:B------:R-:W-:Y:S01]  /*4460*/  FADD.FTZ R51, -R53, -RZ ;  /* 0x800000ff35337221 */ /* 0x000fe20000010100 */
[----:B0-----:R-:W-:-:S04]  /*4470*/  IADD3 R53, PT, PT, R50, 0x7f, -R2 ;  /* 0x0000007f32357810 */ /* 0x001fc80007ffe802 */
[----:B------:R-:W-:Y:S01]  /*4480*/  IADD3 R53, PT, PT, R53, R48, RZ ;  /* 0x0000003035357210 */ /* 0x000fe20007ffe0ff */
[----:B-1----:R-:W-:-:S04]  /*4490*/  FFMA R49, R0, R51, 1 ;  /* 0x3f80000000317423 */ /* 0x002fc80000000033 */
[----:B------:R-:W-:Y:S01]  /*44a0*/  FFMA R49, R0, R49, R0 ;  /* 0x0000003100317223 */ /* 0x000fe20000000000 */
[----:B------:R-:W-:-:S04]  /*44b0*/  IMAD R0, R50, -0x800000, R3 ;  /* 0xff80000032007824 */ /* 0x000fc800078e0203 */
[----:B------:R-:W-:-:S04]  /*44c0*/  FFMA R52, R0, R49, RZ ;  /* 0x0000003100347223 */ /* 0x000fc800000000ff */
[----:B------:R-:W-:-:S04]  /*44d0*/  FFMA R3, R51, R52, R0 ;  /* 0x0000003433037223 */ /* 0x000fc80000000000 */
[----:B------:R-:W-:-:S04]  /*44e0*/  FFMA R52, R49, R3, R52 ;  /* 0x0000000331347223 */ /* 0x000fc80000000034 */
[----:B------:R-:W-:-:S04]  /*44f0*/  FFMA R51, R51, R52, R0 ;  /* 0x0000003433337223 */ /* 0x000fc80000000000 */
[----:B------:R-:W-:-:S05]  /*4500*/  FFMA R0, R49, R51, R52 ;  /* 0x0000003331007223 */ /* 0x000fca0000000034 */
[----:B------:R-:W-:-:S04]  /*4510*/  SHF.R.U32.HI R2, RZ, 0x17, R0 ;  /* 0x00000017ff027819 */ /* 0x000fc80000011600 */
[----:B------:R-:W-:-:S04]  /*4520*/  LOP3.LUT R2, R2, 0xff, RZ, 0xc0, !PT ;  /* 0x000000ff02027812 */ /* 0x000fc800078ec0ff */
[----:B------:R-:W-:-:S04]  /*4530*/  IADD3 R3, PT, PT, R2, R53, RZ ;  /* 0x0000003502037210 */ /* 0x000fc80007ffe0ff */
[----:B------:R-:W-:-:S04]  /*4540*/  IADD3 R2, PT, PT, R3, -0x1, RZ ;  /* 0xffffffff03027810 */ /* 0x000fc80007ffe0ff */
[----:B------:R-:W-:-:S13]  /*4550*/  ISETP.GE.U32.AND P3, PT, R2, 0xfe, PT ;  /* 0x000000fe0200780c */ /* 0x000fda0003f66070 */
[----:B------:R-:W-:Y:S05]  /*4560*/  @!P3 BRA `(.L_x_92) ;  /* 0x000000000080b947 */ /* 0x000fea0003800000 */
[----:B------:R-:W-:-:S13]  /*4570*/  ISETP.GT.AND P3, PT, R3, 0xfe, PT ;  /* 0x000000fe0300780c */ /* 0x000fda0003f64270 */
[----:B------:R-:W-:Y:S05]  /*4580*/  @P3 BRA `(.L_x_93) ;  /* 0x00000000006c3947 */ /* 0x000fea0003800000 */
[----:B------:R-:W-:-:S13]  /*4590*/  ISETP.GE.AND P3, PT, R3, 0x1, PT ;  /* 0x000000010300780c */ /* 0x000fda0003f66270 */
[----:B------:R-:W-:Y:S05]  /*45a0*/  @P3 BRA `(.L_x_94) ;  /* 0x0000000000743947 */ /* 0x000fea0003800000 */
[----:B------:R-:W-:Y:S02]  /*45b0*/  ISETP.GE.AND P3, PT, R3, -0x18, PT ;  /* 0xffffffe80300780c */ /* 0x000fe40003f66270 */
[----:B------:R-:W-:-:S11]  /*45c0*/  LOP3.LUT R0, R0, 0x80000000, RZ, 0xc0, !PT ;  /* 0x8000000000007812 */ /* 0x000fd600078ec0ff */
[----:B------:R-:W-:Y:S05]  /*45d0*/  @!P3 BRA `(.L_x_94) ;  /* 0x000000000068b947 */ /* 0x000fea0003800000 */
[CCC-:B------:R-:W-:Y:S01]  /*45e0*/  FFMA.RZ R2, R49.reuse, R51.reuse, R52.reuse ;  /* 0x0000003331027223 */ /* 0x1c0fe2000000c034 */
[CCC-:B------:R-:W-:Y:S01]  /*45f0*/  FFMA.RP R48, R49.reuse, R51.reuse, R52.reuse ;  /* 0x0000003331307223 */ /* 0x1c0fe20000008034 */
[----:B------:R-:W-:Y:S01]  /*4600*/  FFMA.RM R51, R49, R51, R52 ;  /* 0x0000003331337223 */ /* 0x000fe20000004034 */
[C---:B------:R-:W-:Y:S02]  /*4610*/  IADD3 R49, PT, PT, R3.reuse, 0x20, RZ ;  /* 0x0000002003317810 */ /* 0x040fe40007ffe0ff */
[----:B------:R-:W-:Y:S02]  /*4620*/  LOP3.LUT R2, R2, 0x7fffff, RZ, 0xc0, !PT ;  /* 0x007fffff02027812 */ /* 0x000fe400078ec0ff */
[----:B------:R-:W-:Y:S02]  /*4630*/  ISETP.NE.AND P3, PT, R3, RZ, PT ;  /* 0x000000ff0300720c */ /* 0x000fe40003f65270 */
[----:B------:R-:W-:Y:S02]  /*4640*/  LOP3.LUT R2, R2, 0x800000, RZ, 0xfc, !PT ;  /* 0x0080000002027812 */ /* 0x000fe400078efcff */
[----:B------:R-:W-:-:S02]  /*4650*/  FSETP.NEU.FTZ.AND P4, PT, R48, R51, PT ;  /* 0x000000333000720b */ /* 0x000fc40003f9d000 */
[----:B------:R-:W-:Y:S02]  /*4660*/  SHF.L.U32 R49, R2, R49, RZ ;  /* 0x0000003102317219 */ /* 0x000fe400000006ff */
[----:B------:R-:W-:Y:S02]  /*4670*/  IADD3 R48, PT, PT, -R3, RZ, RZ ;  /* 0x000000ff03307210 */ /* 0x000fe40007ffe1ff */
[----:B------:R-:W-:-:S04]  /*4680*/  ISETP.NE.AND P3, PT, R49, RZ, P3 ;  /* 0x000000ff3100720c */ /* 0x000fc80001f65270 */
[----:B------:R-:W-:Y:S02]  /*4690*/  PLOP3.LUT P3, PT, P4, P3, PT, 0xf8, 0x8f ;  /* 0x00000000008f781c */ /* 0x000fe40002767f70 */
[----:B------:R-:W-:Y:S02]  /*46a0*/  ISETP.NE.AND P4, PT, R3, RZ, PT ;  /* 0x000000ff0300720c */ /* 0x000fe40003f85270 */
[----:B------:R-:W-:Y:S02]  /*46b0*/  SEL R3, RZ, 0x1, !P3 ;  /* 0x00000001ff037807 */ /* 0x000fe40005800000 */
[----:B------:R-:W-:-:S04]  /*46c0*/  SEL R49, R48, RZ, P4 ;  /* 0x000000ff30317207 */ /* 0x000fc80002000000 */
[----:B------:R-:W-:-:S04]  /*46d0*/  SHF.R.U32.HI R48, RZ, R49, R2 ;  /* 0x00000031ff307219 */ /* 0x000fc80000011602 */
[----:B------:R-:W-:-:S04]  /*46e0*/  SHF.R.U32.HI R2, RZ, 0x1, R48 ;  /* 0x00000001ff027819 */ /* 0x000fc80000011630 */
[----:B------:R-:W-:-:S04]  /*46f0*/  LOP3.LUT R3, R3, 0x1, R2, 0xf8, !PT ;  /* 0x0000000103037812 */ /* 0x000fc800078ef802 */
[----:B------:R-:W-:-:S04]  /*4700*/  LOP3.LUT R3, R3, R48, RZ, 0xc0, !PT ;  /* 0x0000003003037212 */ /* 0x000fc800078ec0ff */
[----:B------:R-:W-:-:S04]  /*4710*/  IADD3 R3, PT, PT, R2, R3, RZ ;  /* 0x0000000302037210 */ /* 0x000fc80007ffe0ff */
[----:B------:R-:W-:Y:S01]  /*4720*/  LOP3.LUT R0, R3, R0, RZ, 0xfc, !PT ;  /* 0x0000000003007212 */ /* 0x000fe200078efcff */
[----:B------:R-:W-:Y:S06]  /*4730*/  BRA `(.L_x_94) ;  /* 0x0000000000107947 */ /* 0x000fec0003800000 */
.L_x_93:
[----:B------:R-:W-:-:S04]  /*4740*/  LOP3.LUT R0, R0, 0x80000000, RZ, 0xc0, !PT ;  /* 0x8000000000007812 */ /* 0x000fc800078ec0ff */
[----:B------:R-:W-:Y:S01]  /*4750*/  LOP3.LUT R0, R0, 0x7f800000, RZ, 0xfc, !PT ;  /* 0x7f80000000007812 */ /* 0x000fe200078efcff */
[----:B------:R-:W-:Y:S06]  /*4760*/  BRA `(.L_x_94) ;  /* 0x0000000000047947 */ /* 0x000fec0003800000 */
.L_x_92:
[----:B------:R-:W-:-:S07]  /*4770*/  LEA R0, R53, R0, 0x17 ;  /* 0x0000000035007211 */ /* 0x000fce00078eb8ff */
.L_x_94:
[----:B------:R-:W-:Y:S05]  /*4780*/  BSYNC.RECONVERGENT B1 ;  /* 0x0000000000017941 */ /* 0x000fea0003800200 */
.L_x_91:
[----:B------:R-:W-:Y:S05]  /*4790*/  BRA `(.L_x_95) ;  /* 0x0000000000207947 */ /* 0x000fea0003800000 */
.L_x_90:
[----:B------:R-:W-:-:S04]  /*47a0*/  LOP3.LUT R0, R0, 0x80000000, R3, 0x48, !PT ;  /* 0x8000000000007812 */ /* 0x000fc800078e4803 */
[----:B------:R-:W-:Y:S01]  /*47b0*/  LOP3.LUT R0, R0, 0x7f800000, RZ, 0xfc, !PT ;  /* 0x7f80000000007812 */ /* 0x000fe200078efcff */
[----:B------:R-:W-:Y:S06]  /*47c0*/  BRA `(.L_x_95) ;  /* 0x0000000000147947 */ /* 0x000fec0003800000 */
.L_x_89:
[----:B------:R-:W-:Y:S01]  /*47d0*/  LOP3.LUT R0, R0, 0x80000000, R3, 0x48, !PT ;  /* 0x8000000000007812 */ /* 0x000fe200078e4803 */
[----:B------:R-:W-:Y:S06]  /*47e0*/  BRA `(.L_x_95) ;  /* 0x00000000000c7947 */ /* 0x000fec0003800000 */
.L_x_88:
[----:B------:R-:W0:Y:S01]  /*47f0*/  MUFU.RSQ R0, -QNAN ;  /* 0xffc0000000007908 */ /* 0x000e220000001400 */
[----:B------:R-:W-:Y:S05]  /*4800*/  BRA `(.L_x_95) ;  /* 0x0000000000047947 */ /* 0x000fea0003800000 */
.L_x_87:
[----:B------:R-:W-:-:S07]  /*4810*/  FADD.FTZ R0, R3, R0 ;  /* 0x0000000003007221 */ /* 0x000fce0000010000 */
.L_x_95:
[----:B------:R-:W-:Y:S05]  /*4820*/  BSYNC.RECONVERGENT B0 ;  /* 0x0000000000007941 */ /* 0x000fea0003800200 */
.L_x_85:
[----:B------:R-:W-:Y:S01]  /*4830*/  HFMA2 R3, -RZ, RZ, 0, 0 ;  /* 0x00000000ff037431 */ /* 0x000fe200000001ff */
[----:B------:R-:W-:-:S04]  /*4840*/  MOV R2, R46 ;  /* 0x0000002e00027202 */ /* 0x000fc80000000f00 */
[----:B0-----:R-:W-:Y:S05]  /*4850*/  RET.REL.NODEC R2 `(_Z22ReconstructFreeSurfacePfS_S_S_iiff) ;  /* 0xffffffb402e87950 */ /* 0x001fea0003c3ffff */
.L_x_96:
        /* <DEDUP_REMOVED lines=10> */
.L_x_99:


//--------------------- .nv.shared.reserved.0     --------------------------
	.section	.nv.shared.reserved.0,"aw",@nobits
	.weak		__nv_reservedSMEM_offset_0_alias
	.size		__nv_reservedSMEM_offset_0_alias, 0, 64
	.other		__nv_reservedSMEM_offset_0_alias,@"STO_CUDA_RESERVED_SHARED STV_DEFAULT"
__nv_reservedSMEM_offset_0_alias:
	.zero		0
	.zero		64


//--------------------- .nv.constant0._Z19CalculatePropSpeedsPfS_S_ii --------------------------
	.section	.nv.constant0._Z19CalculatePropSpeedsPfS_S_ii,"a",@progbits
	.sectionflags	@""
	.align	4
.nv.constant0._Z19CalculatePropSpeedsPfS_S_ii:
	.zero		928


//--------------------- .nv.constant0._Z22ReconstructFreeSurfacePfS_S_S_iiff --------------------------
	.section	.nv.constant0._Z22ReconstructFreeSurfacePfS_S_S_iiff,"a",@progbits
	.sectionflags	@""
	.align	4
.nv.constant0._Z22ReconstructFreeSurfacePfS_S_S_iiff:
	.zero		944


//--------------------- SYMBOLS --------------------------

	.type		.nv.reservedSmem.offset0,@object
	.size		.nv.reservedSmem.offset0,0x4
